// auto-generated by cutlass_sweep.gemm — config: {"arch": "sm_90", "cluster_m": 1, "cluster_n": 1, "dtype": "fp16", "dtype_b": "fp16", "layout": "nt", "stages": 7, "tile_k": 32, "tile_m": 256, "tile_n": 64}
#include "cutlass/cutlass.h"
#include "cutlass/gemm/collective/collective_builder.hpp"
#include "cutlass/gemm/device/gemm_universal_adapter.h"
#include "cutlass/gemm/kernel/gemm_universal.hpp"
#include "cutlass/epilogue/collective/collective_builder.hpp"

using ElemA = cutlass::half_t;
using ElemB = cutlass::half_t;
using ElemCD = cutlass::half_t;
using Acc  = float;
using TileShape    = cute::Shape<cute::_256, cute::_64, cute::_32>;
using ClusterShape = cute::Shape<cute::_1, cute::_1, cute::_1>;

using CollectiveEpilogue = typename cutlass::epilogue::collective::CollectiveBuilder<
    cutlass::arch::Sm90, cutlass::arch::OpClassTensorOp,
    TileShape, ClusterShape,
    cutlass::epilogue::collective::EpilogueTileAuto,
    Acc, Acc,
    ElemCD, cutlass::layout::RowMajor, 128 / cutlass::sizeof_bits<ElemCD>::value,
    ElemCD, cutlass::layout::RowMajor, 128 / cutlass::sizeof_bits<ElemCD>::value,
    cutlass::epilogue::collective::EpilogueScheduleAuto
  >::CollectiveOp;

using CollectiveMainloop = typename cutlass::gemm::collective::CollectiveBuilder<
    cutlass::arch::Sm90, cutlass::arch::OpClassTensorOp,
    ElemA, cutlass::layout::RowMajor, 128 / cutlass::sizeof_bits<ElemA>::value,
    ElemB, cutlass::layout::ColumnMajor, 128 / cutlass::sizeof_bits<ElemB>::value,
    Acc,
    TileShape, ClusterShape,
    cutlass::gemm::collective::StageCount<7>,
    cutlass::gemm::collective::KernelScheduleAuto
  >::CollectiveOp;

using GemmKernel = cutlass::gemm::kernel::GemmUniversal<
    cute::Shape<int,int,int,int>,
    CollectiveMainloop,
    CollectiveEpilogue
>;
using Gemm = cutlass::gemm::device::GemmUniversalAdapter<GemmKernel>;

// Force the device kernel symbol into the cubin without needing a host main.
auto* _anchor = &cutlass::device_kernel<GemmKernel>;


// ===== COMPILED SASS (sm_90a) =====

	.target	sm_90a

	.elftype	@"ET_EXEC"


//--------------------- .note.nv.tkinfo           --------------------------
	.section	.note.nv.tkinfo,"",@"SHT_NOTE"
	.sectionflags	@"SHF_NOTE_NV_TKINFO"
	.tkinfo
        /*0018*/ 	.word	0x00000002
        /*0030*/ 	.string	""
        /*0030*/ 	.string	"ptxas"
        /*0030*/ 	.string	"Cuda compilation tools, release 13.0, V13.0.88"
        /*0030*/ 	.string	"Build cuda_13.0.r13.0/compiler.36424714_0"
        /*0030*/ 	.string	"-arch sm_90a -m 64 "



//--------------------- .note.nv.cuinfo           --------------------------
	.section	.note.nv.cuinfo,"",@"SHT_NOTE"
	.sectionflags	@"SHF_NOTE_NV_CUINFO"
        /*0018*/ 	.short	0x0002
        /*001a*/ 	.short	0x005a
        /*001c*/ 	.short	0x0082
	.zero		2


//--------------------- .nv.info                  --------------------------
	.section	.nv.info,"",@"SHT_CUDA_INFO"
	.align	4


	//----- nvinfo : EIATTR_REGCOUNT
	.align		4
        /*0000*/ 	.byte	0x04, 0x2f
        /*0002*/ 	.short	(.L_15 - .L_14)
	.align		4
.L_14:
        /*0004*/ 	.word	index@(_ZN7cutlass13device_kernelINS_4gemm6kernel13GemmUniversalIN4cute5tupleIJiiiiEEENS1_10collective13CollectiveMmaINS1_34MainloopSm90TmaGmmaWarpSpecializedILi7ENS5_IJNS4_1CILi1EEESB_SB_EEENS1_35KernelTmaWarpSpecializedCooperativeEEENS5_IJNSA_ILi256EEENSA_ILi64EEENSA_ILi32EEEEEENS_6half_tENS5_IJlSB_lEEESJ_SK_NS4_8TiledMMAINS4_8MMA_AtomIJNS4_4SM904GMMA25MMA_64x64x16_F32F16F16_SSILNSO_5MajorE0ELSQ_0ELNSO_7ScaleInE1ELSR_1EEEEEENS4_6LayoutINS5_IJNSA_ILi2EEESB_SB_EEENS5_IJSB_NSA_ILi0EEESX_EEEEENS5_IJNS4_10UnderscoreES10_S10_EEEEENS4_13SM90_TMA_LOADENS4_14ComposedLayoutINS4_7SwizzleILi2ELi4ELi3EEENS4_18smem_ptr_flag_bitsILi16EEENSU_INS5_IJNSA_ILi8EEESH_EEENS5_IJSH_SB_EEEEEEEvNS4_8identityES13_S1D_vS1E_EENS_8epilogue10collective6detail29Sm90TmaWarpSpecializedAdapterINS1H_15DefaultEpilogueISJ_SK_SK_NS1G_6thread17LinearCombinationISJ_Li1EffLNS1L_9ScaleType4KindE0ELNS_15FloatRoundStyleE2ESJ_EENS1_15EpilogueDefaultEEEEEvvEEEEvNT_6ParamsE)
        /*0008*/ 	.word	0x000000a8


	//----- nvinfo : EIATTR_FRAME_SIZE
	.align		4
.L_15:
        /*000c*/ 	.byte	0x04, 0x11
        /*000e*/ 	.short	(.L_17 - .L_16)
	.align		4
.L_16:
        /*0010*/ 	.word	index@(_ZN7cutlass13device_kernelINS_4gemm6kernel13GemmUniversalIN4cute5tupleIJiiiiEEENS1_10collective13CollectiveMmaINS1_34MainloopSm90TmaGmmaWarpSpecializedILi7ENS5_IJNS4_1CILi1EEESB_SB_EEENS1_35KernelTmaWarpSpecializedCooperativeEEENS5_IJNSA_ILi256EEENSA_ILi64EEENSA_ILi32EEEEEENS_6half_tENS5_IJlSB_lEEESJ_SK_NS4_8TiledMMAINS4_8MMA_AtomIJNS4_4SM904GMMA25MMA_64x64x16_F32F16F16_SSILNSO_5MajorE0ELSQ_0ELNSO_7ScaleInE1ELSR_1EEEEEENS4_6LayoutINS5_IJNSA_ILi2EEESB_SB_EEENS5_IJSB_NSA_ILi0EEESX_EEEEENS5_IJNS4_10UnderscoreES10_S10_EEEEENS4_13SM90_TMA_LOADENS4_14ComposedLayoutINS4_7SwizzleILi2ELi4ELi3EEENS4_18smem_ptr_flag_bitsILi16EEENSU_INS5_IJNSA_ILi8EEESH_EEENS5_IJSH_SB_EEEEEEEvNS4_8identityES13_S1D_vS1E_EENS_8epilogue10collective6detail29Sm90TmaWarpSpecializedAdapterINS1H_15DefaultEpilogueISJ_SK_SK_NS1G_6thread17LinearCombinationISJ_Li1EffLNS1L_9ScaleType4KindE0ELNS_15FloatRoundStyleE2ESJ_EENS1_15EpilogueDefaultEEEEEvvEEEEvNT_6ParamsE)
        /*0014*/ 	.word	0x00000000


	//----- nvinfo : EIATTR_MIN_STACK_SIZE
	.align		4
.L_17:
        /*0018*/ 	.byte	0x04, 0x12
        /*001a*/ 	.short	(.L_19 - .L_18)
	.align		4
.L_18:
        /*001c*/ 	.word	index@(_ZN7cutlass13device_kernelINS_4gemm6kernel13GemmUniversalIN4cute5tupleIJiiiiEEENS1_10collective13CollectiveMmaINS1_34MainloopSm90TmaGmmaWarpSpecializedILi7ENS5_IJNS4_1CILi1EEESB_SB_EEENS1_35KernelTmaWarpSpecializedCooperativeEEENS5_IJNSA_ILi256EEENSA_ILi64EEENSA_ILi32EEEEEENS_6half_tENS5_IJlSB_lEEESJ_SK_NS4_8TiledMMAINS4_8MMA_AtomIJNS4_4SM904GMMA25MMA_64x64x16_F32F16F16_SSILNSO_5MajorE0ELSQ_0ELNSO_7ScaleInE1ELSR_1EEEEEENS4_6LayoutINS5_IJNSA_ILi2EEESB_SB_EEENS5_IJSB_NSA_ILi0EEESX_EEEEENS5_IJNS4_10UnderscoreES10_S10_EEEEENS4_13SM90_TMA_LOADENS4_14ComposedLayoutINS4_7SwizzleILi2ELi4ELi3EEENS4_18smem_ptr_flag_bitsILi16EEENSU_INS5_IJNSA_ILi8EEESH_EEENS5_IJSH_SB_EEEEEEEvNS4_8identityES13_S1D_vS1E_EENS_8epilogue10collective6detail29Sm90TmaWarpSpecializedAdapterINS1H_15DefaultEpilogueISJ_SK_SK_NS1G_6thread17LinearCombinationISJ_Li1EffLNS1L_9ScaleType4KindE0ELNS_15FloatRoundStyleE2ESJ_EENS1_15EpilogueDefaultEEEEEvvEEEEvNT_6ParamsE)
        /*0020*/ 	.word	0x00000000
.L_19:


//--------------------- .nv.compat                --------------------------
	.section	.nv.compat,"",@"SHT_CUDA_COMPAT_INFO"
	.align	4
        /*0000*/ 	.byte	0x02, 0x09, 0x01, 0x00, 0x02, 0x02, 0x04, 0x00, 0x02, 0x05, 0x05, 0x00, 0x03, 0x07, 0x01, 0x01
        /*0010*/ 	.byte	0x02, 0x03, 0x01, 0x00, 0x02, 0x06, 0x01, 0x00, 0x04, 0x0b, 0x08, 0x00, 0x00, 0x00, 0x00, 0x00
        /*0020*/ 	.byte	0x00, 0x00, 0x00, 0x00


//--------------------- .nv.info._ZN7cutlass13device_kernelINS_4gemm6kernel13GemmUniversalIN4cute5tupleIJiiiiEEENS1_10collective13CollectiveMmaINS1_34MainloopSm90TmaGmmaWarpSpecializedILi7ENS5_IJNS4_1CILi1EEESB_SB_EEENS1_35KernelTmaWarpSpecializedCooperativeEEENS5_IJNSA_ILi256EEENSA_ILi64EEENSA_ILi32EEEEEENS_6half_tENS5_IJlSB_lEEESJ_SK_NS4_8TiledMMAINS4_8MMA_AtomIJNS4_4SM904GMMA25MMA_64x64x16_F32F16F16_SSILNSO_5MajorE0ELSQ_0ELNSO_7ScaleInE1ELSR_1EEEEEENS4_6LayoutINS5_IJNSA_ILi2EEESB_SB_EEENS5_IJSB_NSA_ILi0EEESX_EEEEENS5_IJNS4_10UnderscoreES10_S10_EEEEENS4_13SM90_TMA_LOADENS4_14ComposedLayoutINS4_7SwizzleILi2ELi4ELi3EEENS4_18smem_ptr_flag_bitsILi16EEENSU_INS5_IJNSA_ILi8EEESH_EEENS5_IJSH_SB_EEEEEEEvNS4_8identityES13_S1D_vS1E_EENS_8epilogue10collective6detail29Sm90TmaWarpSpecializedAdapterINS1H_15DefaultEpilogueISJ_SK_SK_NS1G_6thread17LinearCombinationISJ_Li1EffLNS1L_9ScaleType4KindE0ELNS_15FloatRoundStyleE2ESJ_EENS1_15EpilogueDefaultEEEEEvvEEEEvNT_6ParamsE --------------------------
	.section	.nv.info._ZN7cutlass13device_kernelINS_4gemm6kernel13GemmUniversalIN4cute5tupleIJiiiiEEENS1_10collective13CollectiveMmaINS1_34MainloopSm90TmaGmmaWarpSpecializedILi7ENS5_IJNS4_1CILi1EEESB_SB_EEENS1_35KernelTmaWarpSpecializedCooperativeEEENS5_IJNSA_ILi256EEENSA_ILi64EEENSA_ILi32EEEEEENS_6half_tENS5_IJlSB_lEEESJ_SK_NS4_8TiledMMAINS4_8MMA_AtomIJNS4_4SM904GMMA25MMA_64x64x16_F32F16F16_SSILNSO_5MajorE0ELSQ_0ELNSO_7ScaleInE1ELSR_1EEEEEENS4_6LayoutINS5_IJNSA_ILi2EEESB_SB_EEENS5_IJSB_NSA_ILi0EEESX_EEEEENS5_IJNS4_10UnderscoreES10_S10_EEEEENS4_13SM90_TMA_LOADENS4_14ComposedLayoutINS4_7SwizzleILi2ELi4ELi3EEENS4_18smem_ptr_flag_bitsILi16EEENSU_INS5_IJNSA_ILi8EEESH_EEENS5_IJSH_SB_EEEEEEEvNS4_8identityES13_S1D_vS1E_EENS_8epilogue10collective6detail29Sm90TmaWarpSpecializedAdapterINS1H_15DefaultEpilogueISJ_SK_SK_NS1G_6thread17LinearCombinationISJ_Li1EffLNS1L_9ScaleType4KindE0ELNS_15FloatRoundStyleE2ESJ_EENS1_15EpilogueDefaultEEEEEvvEEEEvNT_6ParamsE,"",@"SHT_CUDA_INFO"
	.sectionflags	@""
	.align	4


	//----- nvinfo : EIATTR_CUDA_API_VERSION
	.align		4
        /*0000*/ 	.byte	0x04, 0x37
        /*0002*/ 	.short	(.L_21 - .L_20)
.L_20:
        /*0004*/ 	.word	0x00000082


	//----- nvinfo : EIATTR_KPARAM_INFO
	.align		4
.L_21:
        /*0008*/ 	.byte	0x04, 0x17
        /*000a*/ 	.short	(.L_23 - .L_22)
.L_22:
        /*000c*/ 	.word	0x00000000
        /*0010*/ 	.short	0x0000
        /*0012*/ 	.short	0x0070
        /*0014*/ 	.byte	0x00, 0xf0, 0x01, 0x10


	//----- nvinfo : EIATTR_SPARSE_MMA_MASK
	.align		4
.L_23:
        /*0018*/ 	.byte	0x03, 0x50
        /*001a*/ 	.short	0x0000


	//----- nvinfo : EIATTR_MAXREG_COUNT
	.align		4
        /*001c*/ 	.byte	0x03, 0x1b
        /*001e*/ 	.short	0x00a8


	//----- nvinfo : EIATTR_NUM_BARRIERS
	.align		4
        /*0020*/ 	.byte	0x02, 0x4c
        /*0022*/ 	.byte	0x01
	.zero		1


	//----- nvinfo : EIATTR_EXTERNS
	.align		4
        /*0024*/ 	.byte	0x04, 0x0f
        /*0026*/ 	.short	(.L_25 - .L_24)


	//   ....[0]....
	.align		4
.L_24:
        /*0028*/ 	.word	index@(__assertfail)


	//----- nvinfo : EIATTR_MERCURY_ISA_VERSION
	.align		4
.L_25:
        /*002c*/ 	.byte	0x03, 0x5f
        /*002e*/ 	.short	0x0101


	//----- nvinfo : EIATTR_INT_WARP_WIDE_INSTR_OFFSETS
	.align		4
        /*0030*/ 	.byte	0x04, 0x31
        /*0032*/ 	.short	(.L_27 - .L_26)


	//   ....[0]....
.L_26:
        /*0034*/ 	.word	0x000003e0


	//   ....[1]....
        /*0038*/ 	.word	0x000003f0


	//   ....[2]....
        /*003c*/ 	.word	0x00000530


	//----- nvinfo : EIATTR_COOP_GROUP_MASK_REGIDS
	.align		4
.L_27:
        /*0040*/ 	.byte	0x04, 0x29
        /*0042*/ 	.short	(.L_29 - .L_28)


	//   ....[0]....
.L_28:
        /*0044*/ 	.word	0xffffffff


	//   ....[1]....
        /*0048*/ 	.word	0xffffffff


	//   ....[2]....
        /*004c*/ 	.word	0xffffffff


	//   ....[3]....
        /*0050*/ 	.word	0xffffffff


	//   ....[4]....
        /*0054*/ 	.word	0xffffffff


	//----- nvinfo : EIATTR_COOP_GROUP_INSTR_OFFSETS
	.align		4
.L_29:
        /*0058*/ 	.byte	0x04, 0x28
        /*005a*/ 	.short	(.L_31 - .L_30)


	//   ....[0]....
.L_30:
        /*005c*/ 	.word	0x00000060


	//   ....[1]....
        /*0060*/ 	.word	0x00000070


	//   ....[2]....
        /*0064*/ 	.word	0x00000130


	//   ....[3]....
        /*0068*/ 	.word	0x00000320


	//   ....[4]....
        /*006c*/ 	.word	0x00001240


	//----- nvinfo : EIATTR_REG_RECONFIG
	.align		4
.L_31:
        /*0070*/ 	.byte	0x01, 0x54
	.zero		2


	//----- nvinfo : EIATTR_SYSCALL_OFFSETS
	.align		4
        /*0074*/ 	.byte	0x04, 0x46
        /*0076*/ 	.short	(.L_33 - .L_32)


	//   ....[0]....
.L_32:
        /*0078*/ 	.word	0x00001430


	//----- nvinfo : EIATTR_MBARRIER_INSTR_OFFSETS
	.align		4
.L_33:
        /*007c*/ 	.byte	0x04, 0x39
        /*007e*/ 	.short	(.L_35 - .L_34)


	//   ....[0]....
.L_34:
        /*0080*/ 	.word	0x00000230
        /*0084*/ 	.word	0x000000ff
        /*0088*/ 	.word	0x00000000
        /*008c*/ 	.short	0x0100
        /*008e*/ 	.byte	0x08
	.zero		1


	//   ....[1]....
        /*0090*/ 	.word	0x00000240
        /*0094*/ 	.word	0x000000ff
        /*0098*/ 	.word	0x00000038
        /*009c*/ 	.short	0x0100
        /*009e*/ 	.byte	0x08
	.zero		1


	//   ....[2]....
        /*00a0*/ 	.word	0x00000250
        /*00a4*/ 	.word	0x000000ff
        /*00a8*/ 	.word	0x00000008
        /*00ac*/ 	.short	0x0100
        /*00ae*/ 	.byte	0x08
	.zero		1


	//   ....[3]....
        /*00b0*/ 	.word	0x00000260
        /*00b4*/ 	.word	0x000000ff
        /*00b8*/ 	.word	0x00000040
        /*00bc*/ 	.short	0x0100
        /*00be*/ 	.byte	0x08
	.zero		1


	//   ....[4]....
        /*00c0*/ 	.word	0x00000270
        /*00c4*/ 	.word	0x000000ff
        /*00c8*/ 	.word	0x00000010
        /*00cc*/ 	.short	0x0100
        /*00ce*/ 	.byte	0x08
	.zero		1


	//   ....[5]....
        /*00d0*/ 	.word	0x00000280
        /*00d4*/ 	.word	0x000000ff
        /*00d8*/ 	.word	0x00000048
        /*00dc*/ 	.short	0x0100
        /*00de*/ 	.byte	0x08
	.zero		1


	//   ....[6]....
        /*00e0*/ 	.word	0x00000290
        /*00e4*/ 	.word	0x000000ff
        /*00e8*/ 	.word	0x00000018
        /*00ec*/ 	.short	0x0100
        /*00ee*/ 	.byte	0x08
	.zero		1


	//   ....[7]....
        /*00f0*/ 	.word	0x000002a0
        /*00f4*/ 	.word	0x000000ff
        /*00f8*/ 	.word	0x00000050
        /*00fc*/ 	.short	0x0100
        /*00fe*/ 	.byte	0x08
	.zero		1


	//   ....[8]....
        /*0100*/ 	.word	0x000002b0
        /*0104*/ 	.word	0x000000ff
        /*0108*/ 	.word	0x00000020
        /*010c*/ 	.short	0x0100
        /*010e*/ 	.byte	0x08
	.zero		1


	//   ....[9]....
        /*0110*/ 	.word	0x000002c0
        /*0114*/ 	.word	0x000000ff
        /*0118*/ 	.word	0x00000058
        /*011c*/ 	.short	0x0100
        /*011e*/ 	.byte	0x08
	.zero		1


	//   ....[10]....
        /*0120*/ 	.word	0x000002d0
        /*0124*/ 	.word	0x000000ff
        /*0128*/ 	.word	0x00000028
        /*012c*/ 	.short	0x0100
        /*012e*/ 	.byte	0x08
	.zero		1


	//   ....[11]....
        /*0130*/ 	.word	0x000002e0
        /*0134*/ 	.word	0x000000ff
        /*0138*/ 	.word	0x00000060
        /*013c*/ 	.short	0x0100
        /*013e*/ 	.byte	0x08
	.zero		1


	//   ....[12]....
        /*0140*/ 	.word	0x000002f0
        /*0144*/ 	.word	0x000000ff
        /*0148*/ 	.word	0x00000030
        /*014c*/ 	.short	0x0100
        /*014e*/ 	.byte	0x08
	.zero		1


	//   ....[13]....
        /*0150*/ 	.word	0x00000300
        /*0154*/ 	.word	0x000000ff
        /*0158*/ 	.word	0x00000068
        /*015c*/ 	.short	0x0100
        /*015e*/ 	.byte	0x08
	.zero		1


	//   ....[14]....
        /*0160*/ 	.word	0x000005b0
        /*0164*/ 	.word	0x000000ff
        /*0168*/ 	.word	0x00000080
        /*016c*/ 	.short	0x0100
        /*016e*/ 	.byte	0x08
	.zero		1


	//   ....[15]....
        /*0170*/ 	.word	0x00000630
        /*0174*/ 	.word	0x000000ff
        /*0178*/ 	.word	0x00000088
        /*017c*/ 	.short	0x0100
        /*017e*/ 	.byte	0x08
	.zero		1


	//   ....[16]....
        /*0180*/ 	.word	0x000014b0
        /*0184*/ 	.word	0x00000003
        /*0188*/ 	.word	0x00000000
        /*018c*/ 	.short	0x010a
        /*018e*/ 	.byte	0x3f
	.zero		1


	//   ....[17]....
        /*0190*/ 	.word	0x00001510
        /*0194*/ 	.word	0x00000003
        /*0198*/ 	.word	0x00000000
        /*019c*/ 	.short	0x010a
        /*019e*/ 	.byte	0x3f
	.zero		1


	//   ....[18]....
        /*01a0*/ 	.word	0x00001840
        /*01a4*/ 	.word	0x000000ff
        /*01a8*/ 	.word	0x00000000
        /*01ac*/ 	.short	0x010a
        /*01ae*/ 	.byte	0x04
	.zero		1


	//   ....[19]....
        /*01b0*/ 	.word	0x00001880
        /*01b4*/ 	.word	0x000000ff
        /*01b8*/ 	.word	0x00000000
        /*01bc*/ 	.short	0x010a
        /*01be*/ 	.byte	0x04
	.zero		1


	//   ....[20]....
        /*01c0*/ 	.word	0x00001ac0
        /*01c4*/ 	.word	0x000000ff
        /*01c8*/ 	.word	0x00000000
        /*01cc*/ 	.short	0x0101
        /*01ce*/ 	.byte	0x04
	.zero		1


	//   ....[21]....
        /*01d0*/ 	.word	0x00001cc0
        /*01d4*/ 	.word	0x000000ff
        /*01d8*/ 	.word	0x00000000
        /*01dc*/ 	.short	0x0101
        /*01de*/ 	.byte	0x04
	.zero		1


	//   ....[22]....
        /*01e0*/ 	.word	0x00007a20
        /*01e4*/ 	.word	0x0000000e
        /*01e8*/ 	.word	0x00000038
        /*01ec*/ 	.short	0x010a
        /*01ee*/ 	.byte	0x3f
	.zero		1


	//   ....[23]....
        /*01f0*/ 	.word	0x00007e10
        /*01f4*/ 	.word	0x00000006
        /*01f8*/ 	.word	0x00000088
        /*01fc*/ 	.short	0x0101
        /*01fe*/ 	.byte	0x3f
	.zero		1


	//   ....[24]....
        /*0200*/ 	.word	0x000084f0
        /*0204*/ 	.word	0x00000007
        /*0208*/ 	.word	0x00000000
        /*020c*/ 	.short	0x010a
        /*020e*/ 	.byte	0x3f
	.zero		1


	//   ....[25]....
        /*0210*/ 	.word	0x00008570
        /*0214*/ 	.word	0x00000009
        /*0218*/ 	.word	0x00000000
        /*021c*/ 	.short	0x010a
        /*021e*/ 	.byte	0x3f
	.zero		1


	//   ....[26]....
        /*0220*/ 	.word	0x00008600
        /*0224*/ 	.word	0x00000006
        /*0228*/ 	.word	0x00000000
        /*022c*/ 	.short	0x010a
        /*022e*/ 	.byte	0x3f
	.zero		1


	//   ....[27]....
        /*0230*/ 	.word	0x00008690
        /*0234*/ 	.word	0x00000009
        /*0238*/ 	.word	0x00000000
        /*023c*/ 	.short	0x010a
        /*023e*/ 	.byte	0x3f
	.zero		1


	//   ....[28]....
        /*0240*/ 	.word	0x00008720
        /*0244*/ 	.word	0x00000006
        /*0248*/ 	.word	0x00000000
        /*024c*/ 	.short	0x010a
        /*024e*/ 	.byte	0x3f
	.zero		1


	//   ....[29]....
        /*0250*/ 	.word	0x000087b0
        /*0254*/ 	.word	0x00000009
        /*0258*/ 	.word	0x00000000
        /*025c*/ 	.short	0x010a
        /*025e*/ 	.byte	0x3f
	.zero		1


	//   ....[30]....
        /*0260*/ 	.word	0x00008840
        /*0264*/ 	.word	0x00000003
        /*0268*/ 	.word	0x00000000
        /*026c*/ 	.short	0x010a
        /*026e*/ 	.byte	0x3f
	.zero		1


	//   ....[31]....
        /*0270*/ 	.word	0x000088a0
        /*0274*/ 	.word	0x00000003
        /*0278*/ 	.word	0x00000000
        /*027c*/ 	.short	0x010a
        /*027e*/ 	.byte	0x3f
	.zero		1


	//   ....[32]....
        /*0280*/ 	.word	0x00008900
        /*0284*/ 	.word	0x00000004
        /*0288*/ 	.word	0x00000000
        /*028c*/ 	.short	0x010a
        /*028e*/ 	.byte	0x3f
	.zero		1


	//   ....[33]....
        /*0290*/ 	.word	0x000089d0
        /*0294*/ 	.word	0x0000000e
        /*0298*/ 	.word	0x00000038
        /*029c*/ 	.short	0x010a
        /*029e*/ 	.byte	0x3f
	.zero		1


	//   ....[34]....
        /*02a0*/ 	.word	0x00008aa0
        /*02a4*/ 	.word	0x00000007
        /*02a8*/ 	.word	0x00000000
        /*02ac*/ 	.short	0x010a
        /*02ae*/ 	.byte	0x3f
	.zero		1


	//   ....[35]....
        /*02b0*/ 	.word	0x00008af0
        /*02b4*/ 	.word	0x00000009
        /*02b8*/ 	.word	0x00000000
        /*02bc*/ 	.short	0x010a
        /*02be*/ 	.byte	0x3f
	.zero		1


	//   ....[36]....
        /*02c0*/ 	.word	0x00008b40
        /*02c4*/ 	.word	0x00000006
        /*02c8*/ 	.word	0x00000000
        /*02cc*/ 	.short	0x010a
        /*02ce*/ 	.byte	0x3f
	.zero		1


	//   ....[37]....
        /*02d0*/ 	.word	0x00008b90
        /*02d4*/ 	.word	0x00000009
        /*02d8*/ 	.word	0x00000000
        /*02dc*/ 	.short	0x010a
        /*02de*/ 	.byte	0x3f
	.zero		1


	//   ....[38]....
        /*02e0*/ 	.word	0x00008be0
        /*02e4*/ 	.word	0x00000006
        /*02e8*/ 	.word	0x00000000
        /*02ec*/ 	.short	0x010a
        /*02ee*/ 	.byte	0x3f
	.zero		1


	//   ....[39]....
        /*02f0*/ 	.word	0x00008c30
        /*02f4*/ 	.word	0x00000009
        /*02f8*/ 	.word	0x00000000
        /*02fc*/ 	.short	0x010a
        /*02fe*/ 	.byte	0x3f
	.zero		1


	//----- nvinfo : EIATTR_NUM_MBARRIERS
	.align		4
.L_35:
        /*0300*/ 	.byte	0x03, 0x38
        /*0302*/ 	.short	0x0010


	//----- nvinfo : EIATTR_EXIT_INSTR_OFFSETS
	.align		4
        /*0304*/ 	.byte	0x04, 0x1c
        /*0306*/ 	.short	(.L_37 - .L_36)


	//   ....[0]....
.L_36:
        /*0308*/ 	.word	0x000006d0


	//   ....[1]....
        /*030c*/ 	.word	0x00000fa0


	//   ....[2]....
        /*0310*/ 	.word	0x00007100


	//   ....[3]....
        /*0314*/ 	.word	0x00007730


	//   ....[4]....
        /*0318*/ 	.word	0x00008890


	//----- nvinfo : EIATTR_MAX_THREADS
	.align		4
.L_37:
        /*031c*/ 	.byte	0x04, 0x05
        /*031e*/ 	.short	(.L_39 - .L_38)
.L_38:
        /*0320*/ 	.word	0x00000180
        /*0324*/ 	.word	0x00000001
        /*0328*/ 	.word	0x00000001


	//----- nvinfo : EIATTR_CRS_STACK_SIZE
	.align		4
.L_39:
        /*032c*/ 	.byte	0x04, 0x1e
        /*032e*/ 	.short	(.L_41 - .L_40)
.L_40:
        /*0330*/ 	.word	0x00000000


	//----- nvinfo : EIATTR_CBANK_PARAM_SIZE
	.align		4
.L_41:
        /*0334*/ 	.byte	0x03, 0x19
        /*0336*/ 	.short	0x0470


	//----- nvinfo : EIATTR_PARAM_CBANK
	.align		4
        /*0338*/ 	.byte	0x04, 0x0a
        /*033a*/ 	.short	(.L_43 - .L_42)
	.align		4
.L_42:
        /*033c*/ 	.word	index@(.nv.constant0._ZN7cutlass13device_kernelINS_4gemm6kernel13GemmUniversalIN4cute5tupleIJiiiiEEENS1_10collective13CollectiveMmaINS1_34MainloopSm90TmaGmmaWarpSpecializedILi7ENS5_IJNS4_1CILi1EEESB_SB_EEENS1_35KernelTmaWarpSpecializedCooperativeEEENS5_IJNSA_ILi256EEENSA_ILi64EEENSA_ILi32EEEEEENS_6half_tENS5_IJlSB_lEEESJ_SK_NS4_8TiledMMAINS4_8MMA_AtomIJNS4_4SM904GMMA25MMA_64x64x16_F32F16F16_SSILNSO_5MajorE0ELSQ_0ELNSO_7ScaleInE1ELSR_1EEEEEENS4_6LayoutINS5_IJNSA_ILi2EEESB_SB_EEENS5_IJSB_NSA_ILi0EEESX_EEEEENS5_IJNS4_10UnderscoreES10_S10_EEEEENS4_13SM90_TMA_LOADENS4_14ComposedLayoutINS4_7SwizzleILi2ELi4ELi3EEENS4_18smem_ptr_flag_bitsILi16EEENSU_INS5_IJNSA_ILi8EEESH_EEENS5_IJSH_SB_EEEEEEEvNS4_8identityES13_S1D_vS1E_EENS_8epilogue10collective6detail29Sm90TmaWarpSpecializedAdapterINS1H_15DefaultEpilogueISJ_SK_SK_NS1G_6thread17LinearCombinationISJ_Li1EffLNS1L_9ScaleType4KindE0ELNS_15FloatRoundStyleE2ESJ_EENS1_15EpilogueDefaultEEEEEvvEEEEvNT_6ParamsE)
        /*0340*/ 	.short	0x0210
        /*0342*/ 	.short	0x0470


	//----- nvinfo : EIATTR_SW_WAR
	.align		4
.L_43:
        /*0344*/ 	.byte	0x04, 0x36
        /*0346*/ 	.short	(.L_45 - .L_44)
.L_44:
        /*0348*/ 	.word	0x00000008
.L_45:


//--------------------- .nv.callgraph             --------------------------
	.section	.nv.callgraph,"",@"SHT_CUDA_CALLGRAPH"
	.align	4
	.sectionentsize	8
	.align		4
        /*0000*/ 	.word	0x00000000
	.align		4
        /*0004*/ 	.word	0xffffffff
	.align		4
        /*0008*/ 	.word	index@(_ZN7cutlass13device_kernelINS_4gemm6kernel13GemmUniversalIN4cute5tupleIJiiiiEEENS1_10collective13CollectiveMmaINS1_34MainloopSm90TmaGmmaWarpSpecializedILi7ENS5_IJNS4_1CILi1EEESB_SB_EEENS1_35KernelTmaWarpSpecializedCooperativeEEENS5_IJNSA_ILi256EEENSA_ILi64EEENSA_ILi32EEEEEENS_6half_tENS5_IJlSB_lEEESJ_SK_NS4_8TiledMMAINS4_8MMA_AtomIJNS4_4SM904GMMA25MMA_64x64x16_F32F16F16_SSILNSO_5MajorE0ELSQ_0ELNSO_7ScaleInE1ELSR_1EEEEEENS4_6LayoutINS5_IJNSA_ILi2EEESB_SB_EEENS5_IJSB_NSA_ILi0EEESX_EEEEENS5_IJNS4_10UnderscoreES10_S10_EEEEENS4_13SM90_TMA_LOADENS4_14ComposedLayoutINS4_7SwizzleILi2ELi4ELi3EEENS4_18smem_ptr_flag_bitsILi16EEENSU_INS5_IJNSA_ILi8EEESH_EEENS5_IJSH_SB_EEEEEEEvNS4_8identityES13_S1D_vS1E_EENS_8epilogue10collective6detail29Sm90TmaWarpSpecializedAdapterINS1H_15DefaultEpilogueISJ_SK_SK_NS1G_6thread17LinearCombinationISJ_Li1EffLNS1L_9ScaleType4KindE0ELNS_15FloatRoundStyleE2ESJ_EENS1_15EpilogueDefaultEEEEEvvEEEEvNT_6ParamsE)
	.align		4
        /*000c*/ 	.word	index@(__assertfail)
	.align		4
        /*0010*/ 	.word	0x00000000
	.align		4
        /*0014*/ 	.word	0xfffffffe
	.align		4
        /*0018*/ 	.word	0x00000000
	.align		4
        /*001c*/ 	.word	0xfffffffd
	.align		4
        /*0020*/ 	.word	0x00000000
	.align		4
        /*0024*/ 	.word	0xfffffffc


//--------------------- .nv.constant4             --------------------------
	.section	.nv.constant4,"a",@progbits
	.align	8
	.align		8
.nv.constant4:
        /*0000*/ 	.dword	__assertfail
	.align		8
        /*0008*/ 	.dword	__unnamed_1
	.align		8
        /*0010*/ 	.dword	_ZN40_INTERNAL_199496d5_4_k_cu_2275facf_238614cuda3std3__45__cpo5beginE
	.align		8
        /*0018*/ 	.dword	_ZN40_INTERNAL_199496d5_4_k_cu_2275facf_238614cuda3std3__45__cpo3endE
	.align		8
        /*0020*/ 	.dword	_ZN40_INTERNAL_199496d5_4_k_cu_2275facf_238614cuda3std3__45__cpo6cbeginE
	.align		8
        /*0028*/ 	.dword	_ZN40_INTERNAL_199496d5_4_k_cu_2275facf_238614cuda3std3__45__cpo4cendE
	.align		8
        /*0030*/ 	.dword	_ZN40_INTERNAL_199496d5_4_k_cu_2275facf_238614cuda3std3__442_GLOBAL__N__199496d5_4_k_cu_2275facf_238616ignoreE
	.align		8
        /*0038*/ 	.dword	_ZN40_INTERNAL_199496d5_4_k_cu_2275facf_238614cuda3std3__419piecewise_constructE
	.align		8
        /*0040*/ 	.dword	_ZN40_INTERNAL_199496d5_4_k_cu_2275facf_238614cuda3std3__48in_placeE
	.align		8
        /*0048*/ 	.dword	_ZN40_INTERNAL_199496d5_4_k_cu_2275facf_238614cuda3std6ranges3__45__cpo4swapE
	.align		8
        /*0050*/ 	.dword	_ZN40_INTERNAL_199496d5_4_k_cu_2275facf_238614cuda3std6ranges3__45__cpo9iter_moveE
	.align		8
        /*0058*/ 	.dword	_ZN40_INTERNAL_199496d5_4_k_cu_2275facf_238614cute7productE
	.align		8
        /*0060*/ 	.dword	_ZN40_INTERNAL_199496d5_4_k_cu_2275facf_238614cute1_E
	.align		8
        /*0068*/ 	.dword	$str$22
	.align		8
        /*0070*/ 	.dword	$str$23


//--------------------- .text._ZN7cutlass13device_kernelINS_4gemm6kernel13GemmUniversalIN4cute5tupleIJiiiiEEENS1_10collective13CollectiveMmaINS1_34MainloopSm90TmaGmmaWarpSpecializedILi7ENS5_IJNS4_1CILi1EEESB_SB_EEENS1_35KernelTmaWarpSpecializedCooperativeEEENS5_IJNSA_ILi256EEENSA_ILi64EEENSA_ILi32EEEEEENS_6half_tENS5_IJlSB_lEEESJ_SK_NS4_8TiledMMAINS4_8MMA_AtomIJNS4_4SM904GMMA25MMA_64x64x16_F32F16F16_SSILNSO_5MajorE0ELSQ_0ELNSO_7ScaleInE1ELSR_1EEEEEENS4_6LayoutINS5_IJNSA_ILi2EEESB_SB_EEENS5_IJSB_NSA_ILi0EEESX_EEEEENS5_IJNS4_10UnderscoreES10_S10_EEEEENS4_13SM90_TMA_LOADENS4_14ComposedLayoutINS4_7SwizzleILi2ELi4ELi3EEENS4_18smem_ptr_flag_bitsILi16EEENSU_INS5_IJNSA_ILi8EEESH_EEENS5_IJSH_SB_EEEEEEEvNS4_8identityES13_S1D_vS1E_EENS_8epilogue10collective6detail29Sm90TmaWarpSpecializedAdapterINS1H_15DefaultEpilogueISJ_SK_SK_NS1G_6thread17LinearCombinationISJ_Li1EffLNS1L_9ScaleType4KindE0ELNS_15FloatRoundStyleE2ESJ_EENS1_15EpilogueDefaultEEEEEvvEEEEvNT_6ParamsE --------------------------
	.section	.text._ZN7cutlass13device_kernelINS_4gemm6kernel13GemmUniversalIN4cute5tupleIJiiiiEEENS1_10collective13CollectiveMmaINS1_34MainloopSm90TmaGmmaWarpSpecializedILi7ENS5_IJNS4_1CILi1EEESB_SB_EEENS1_35KernelTmaWarpSpecializedCooperativeEEENS5_IJNSA_ILi256EEENSA_ILi64EEENSA_ILi32EEEEEENS_6half_tENS5_IJlSB_lEEESJ_SK_NS4_8TiledMMAINS4_8MMA_AtomIJNS4_4SM904GMMA25MMA_64x64x16_F32F16F16_SSILNSO_5MajorE0ELSQ_0ELNSO_7ScaleInE1ELSR_1EEEEEENS4_6LayoutINS5_IJNSA_ILi2EEESB_SB_EEENS5_IJSB_NSA_ILi0EEESX_EEEEENS5_IJNS4_10UnderscoreES10_S10_EEEEENS4_13SM90_TMA_LOADENS4_14ComposedLayoutINS4_7SwizzleILi2ELi4ELi3EEENS4_18smem_ptr_flag_bitsILi16EEENSU_INS5_IJNSA_ILi8EEESH_EEENS5_IJSH_SB_EEEEEEEvNS4_8identityES13_S1D_vS1E_EENS_8epilogue10collective6detail29Sm90TmaWarpSpecializedAdapterINS1H_15DefaultEpilogueISJ_SK_SK_NS1G_6thread17LinearCombinationISJ_Li1EffLNS1L_9ScaleType4KindE0ELNS_15FloatRoundStyleE2ESJ_EENS1_15EpilogueDefaultEEEEEvvEEEEvNT_6ParamsE,"ax",@progbits
	.align	128
.text._ZN7cutlass13device_kernelINS_4gemm6kernel13GemmUniversalIN4cute5tupleIJiiiiEEENS1_10collective13CollectiveMmaINS1_34MainloopSm90TmaGmmaWarpSpecializedILi7ENS5_IJNS4_1CILi1EEESB_SB_EEENS1_35KernelTmaWarpSpecializedCooperativeEEENS5_IJNSA_ILi256EEENSA_ILi64EEENSA_ILi32EEEEEENS_6half_tENS5_IJlSB_lEEESJ_SK_NS4_8TiledMMAINS4_8MMA_AtomIJNS4_4SM904GMMA25MMA_64x64x16_F32F16F16_SSILNSO_5MajorE0ELSQ_0ELNSO_7ScaleInE1ELSR_1EEEEEENS4_6LayoutINS5_IJNSA_ILi2EEESB_SB_EEENS5_IJSB_NSA_ILi0EEESX_EEEEENS5_IJNS4_10UnderscoreES10_S10_EEEEENS4_13SM90_TMA_LOADENS4_14ComposedLayoutINS4_7SwizzleILi2ELi4ELi3EEENS4_18smem_ptr_flag_bitsILi16EEENSU_INS5_IJNSA_ILi8EEESH_EEENS5_IJSH_SB_EEEEEEEvNS4_8identityES13_S1D_vS1E_EENS_8epilogue10collective6detail29Sm90TmaWarpSpecializedAdapterINS1H_15DefaultEpilogueISJ_SK_SK_NS1G_6thread17LinearCombinationISJ_Li1EffLNS1L_9ScaleType4KindE0ELNS_15FloatRoundStyleE2ESJ_EENS1_15EpilogueDefaultEEEEEvvEEEEvNT_6ParamsE:
        .type           _ZN7cutlass13device_kernelINS_4gemm6kernel13GemmUniversalIN4cute5tupleIJiiiiEEENS1_10collective13CollectiveMmaINS1_34MainloopSm90TmaGmmaWarpSpecializedILi7ENS5_IJNS4_1CILi1EEESB_SB_EEENS1_35KernelTmaWarpSpecializedCooperativeEEENS5_IJNSA_ILi256EEENSA_ILi64EEENSA_ILi32EEEEEENS_6half_tENS5_IJlSB_lEEESJ_SK_NS4_8TiledMMAINS4_8MMA_AtomIJNS4_4SM904GMMA25MMA_64x64x16_F32F16F16_SSILNSO_5MajorE0ELSQ_0ELNSO_7ScaleInE1ELSR_1EEEEEENS4_6LayoutINS5_IJNSA_ILi2EEESB_SB_EEENS5_IJSB_NSA_ILi0EEESX_EEEEENS5_IJNS4_10UnderscoreES10_S10_EEEEENS4_13SM90_TMA_LOADENS4_14ComposedLayoutINS4_7SwizzleILi2ELi4ELi3EEENS4_18smem_ptr_flag_bitsILi16EEENSU_INS5_IJNSA_ILi8EEESH_EEENS5_IJSH_SB_EEEEEEEvNS4_8identityES13_S1D_vS1E_EENS_8epilogue10collective6detail29Sm90TmaWarpSpecializedAdapterINS1H_15DefaultEpilogueISJ_SK_SK_NS1G_6thread17LinearCombinationISJ_Li1EffLNS1L_9ScaleType4KindE0ELNS_15FloatRoundStyleE2ESJ_EENS1_15EpilogueDefaultEEEEEvvEEEEvNT_6ParamsE,@function
        .size           _ZN7cutlass13device_kernelINS_4gemm6kernel13GemmUniversalIN4cute5tupleIJiiiiEEENS1_10collective13CollectiveMmaINS1_34MainloopSm90TmaGmmaWarpSpecializedILi7ENS5_IJNS4_1CILi1EEESB_SB_EEENS1_35KernelTmaWarpSpecializedCooperativeEEENS5_IJNSA_ILi256EEENSA_ILi64EEENSA_ILi32EEEEEENS_6half_tENS5_IJlSB_lEEESJ_SK_NS4_8TiledMMAINS4_8MMA_AtomIJNS4_4SM904GMMA25MMA_64x64x16_F32F16F16_SSILNSO_5MajorE0ELSQ_0ELNSO_7ScaleInE1ELSR_1EEEEEENS4_6LayoutINS5_IJNSA_ILi2EEESB_SB_EEENS5_IJSB_NSA_ILi0EEESX_EEEEENS5_IJNS4_10UnderscoreES10_S10_EEEEENS4_13SM90_TMA_LOADENS4_14ComposedLayoutINS4_7SwizzleILi2ELi4ELi3EEENS4_18smem_ptr_flag_bitsILi16EEENSU_INS5_IJNSA_ILi8EEESH_EEENS5_IJSH_SB_EEEEEEEvNS4_8identityES13_S1D_vS1E_EENS_8epilogue10collective6detail29Sm90TmaWarpSpecializedAdapterINS1H_15DefaultEpilogueISJ_SK_SK_NS1G_6thread17LinearCombinationISJ_Li1EffLNS1L_9ScaleType4KindE0ELNS_15FloatRoundStyleE2ESJ_EENS1_15EpilogueDefaultEEEEEvvEEEEvNT_6ParamsE,(.L_x_198 - _ZN7cutlass13device_kernelINS_4gemm6kernel13GemmUniversalIN4cute5tupleIJiiiiEEENS1_10collective13CollectiveMmaINS1_34MainloopSm90TmaGmmaWarpSpecializedILi7ENS5_IJNS4_1CILi1EEESB_SB_EEENS1_35KernelTmaWarpSpecializedCooperativeEEENS5_IJNSA_ILi256EEENSA_ILi64EEENSA_ILi32EEEEEENS_6half_tENS5_IJlSB_lEEESJ_SK_NS4_8TiledMMAINS4_8MMA_AtomIJNS4_4SM904GMMA25MMA_64x64x16_F32F16F16_SSILNSO_5MajorE0ELSQ_0ELNSO_7ScaleInE1ELSR_1EEEEEENS4_6LayoutINS5_IJNSA_ILi2EEESB_SB_EEENS5_IJSB_NSA_ILi0EEESX_EEEEENS5_IJNS4_10UnderscoreES10_S10_EEEEENS4_13SM90_TMA_LOADENS4_14ComposedLayoutINS4_7SwizzleILi2ELi4ELi3EEENS4_18smem_ptr_flag_bitsILi16EEENSU_INS5_IJNSA_ILi8EEESH_EEENS5_IJSH_SB_EEEEEEEvNS4_8identityES13_S1D_vS1E_EENS_8epilogue10collective6detail29Sm90TmaWarpSpecializedAdapterINS1H_15DefaultEpilogueISJ_SK_SK_NS1G_6thread17LinearCombinationISJ_Li1EffLNS1L_9ScaleType4KindE0ELNS_15FloatRoundStyleE2ESJ_EENS1_15EpilogueDefaultEEEEEvvEEEEvNT_6ParamsE)
        .other          _ZN7cutlass13device_kernelINS_4gemm6kernel13GemmUniversalIN4cute5tupleIJiiiiEEENS1_10collective13CollectiveMmaINS1_34MainloopSm90TmaGmmaWarpSpecializedILi7ENS5_IJNS4_1CILi1EEESB_SB_EEENS1_35KernelTmaWarpSpecializedCooperativeEEENS5_IJNSA_ILi256EEENSA_ILi64EEENSA_ILi32EEEEEENS_6half_tENS5_IJlSB_lEEESJ_SK_NS4_8TiledMMAINS4_8MMA_AtomIJNS4_4SM904GMMA25MMA_64x64x16_F32F16F16_SSILNSO_5MajorE0ELSQ_0ELNSO_7ScaleInE1ELSR_1EEEEEENS4_6LayoutINS5_IJNSA_ILi2EEESB_SB_EEENS5_IJSB_NSA_ILi0EEESX_EEEEENS5_IJNS4_10UnderscoreES10_S10_EEEEENS4_13SM90_TMA_LOADENS4_14ComposedLayoutINS4_7SwizzleILi2ELi4ELi3EEENS4_18smem_ptr_flag_bitsILi16EEENSU_INS5_IJNSA_ILi8EEESH_EEENS5_IJSH_SB_EEEEEEEvNS4_8identityES13_S1D_vS1E_EENS_8epilogue10collective6detail29Sm90TmaWarpSpecializedAdapterINS1H_15DefaultEpilogueISJ_SK_SK_NS1G_6thread17LinearCombinationISJ_Li1EffLNS1L_9ScaleType4KindE0ELNS_15FloatRoundStyleE2ESJ_EENS1_15EpilogueDefaultEEEEEvvEEEEvNT_6ParamsE,@"STO_CUDA_ENTRY STV_DEFAULT"
_ZN7cutlass13device_kernelINS_4gemm6kernel13GemmUniversalIN4cute5tupleIJiiiiEEENS1_10collective13CollectiveMmaINS1_34MainloopSm90TmaGmmaWarpSpecializedILi7ENS5_IJNS4_1CILi1EEESB_SB_EEENS1_35KernelTmaWarpSpecializedCooperativeEEENS5_IJNSA_ILi256EEENSA_ILi64EEENSA_ILi32EEEEEENS_6half_tENS5_IJlSB_lEEESJ_SK_NS4_8TiledMMAINS4_8MMA_AtomIJNS4_4SM904GMMA25MMA_64x64x16_F32F16F16_SSILNSO_5MajorE0ELSQ_0ELNSO_7ScaleInE1ELSR_1EEEEEENS4_6LayoutINS5_IJNSA_ILi2EEESB_SB_EEENS5_IJSB_NSA_ILi0EEESX_EEEEENS5_IJNS4_10UnderscoreES10_S10_EEEEENS4_13SM90_TMA_LOADENS4_14ComposedLayoutINS4_7SwizzleILi2ELi4ELi3EEENS4_18smem_ptr_flag_bitsILi16EEENSU_INS5_IJNSA_ILi8EEESH_EEENS5_IJSH_SB_EEEEEEEvNS4_8identityES13_S1D_vS1E_EENS_8epilogue10collective6detail29Sm90TmaWarpSpecializedAdapterINS1H_15DefaultEpilogueISJ_SK_SK_NS1G_6thread17LinearCombinationISJ_Li1EffLNS1L_9ScaleType4KindE0ELNS_15FloatRoundStyleE2ESJ_EENS1_15EpilogueDefaultEEEEEvvEEEEvNT_6ParamsE:
[----:B------:R-:W0:Y:S01]  /*0000*/  LDC R1, c[0x0][0x28] ;  /* 0x00000a00ff017b82 */ /* 0x000e220000000800 */
[----:B------:R-:W1:Y:S01]  /*0010*/  S2R R3, SR_TID.X ;  /* 0x0000000000037919 */ /* 0x000e620000002100 */
[----:B------:R-:W-:Y:S01]  /*0020*/  ELECT P0, URZ, PT ;  /* 0x00000000003f782f */ /* 0x000fe20003800000 */
[----:B------:R-:W-:Y:S01]  /*0030*/  BSSY B0, `(.L_x_0) ;  /* 0x000000f000007945 */ /* 0x000fe20003800000 */
[--C-:B-1----:R-:W-:Y:S02]  /*0040*/  SHF.R.U32.HI R0, RZ, 0x5, R3.reuse ;  /* 0x00000005ff007819 */ /* 0x102fe40000011603 */
[----:B------:R-:W-:-:S03]  /*0050*/  SHF.R.U32.HI R14, RZ, 0x7, R3 ;  /* 0x00000007ff0e7819 */ /* 0x000fc60000011603 */
[----:B------:R-:W1:Y:S04]  /*0060*/  SHFL.IDX PT, R4, R0, RZ, 0x1f ;  /* 0x00001fff00047589 */ /* 0x000e6800000e0000 */
[----:B------:R2:W3:Y:S01]  /*0070*/  SHFL.IDX PT, R10, R14, RZ, 0x1f ;  /* 0x00001fff0e0a7589 */ /* 0x0004e200000e0000 */
[----:B-1----:R-:W-:-:S13]  /*0080*/  ISETP.NE.OR P0, PT, R4, RZ, !P0 ;  /* 0x000000ff0400720c */ /* 0x002fda0004705670 */
[----:B0-23--:R-:W-:Y:S05]  /*0090*/  @P0 BRA `(.L_x_1) ;  /* 0x0000000000200947 */ /* 0x00dfea0003800000 */
[----:B------:R-:W-:Y:S02]  /*00a0*/  ULDC.64 UR4, c[0x0][0x198] ;  /* 0x0000660000047ab9 */ /* 0x000fe40000000a00 */
[----:B------:R-:W-:Y:S02]  /*00b0*/  UIADD3 UR6, UP0, UR4, 0xf0, URZ ;  /* 0x000000f004067890 */ /* 0x000fe4000ff1e03f */
[----:B------:R-:W-:Y:S02]  /*00c0*/  UIADD3 UR4, UP1, UR4, 0x1f0, URZ ;  /* 0x000001f004047890 */ /* 0x000fe4000ff3e03f */
[----:B------:R-:W-:Y:S02]  /*00d0*/  UIADD3.X UR7, URZ, UR5, URZ, UP0, !UPT ;  /* 0x000000053f077290 */ /* 0x000fe400087fe43f */
[----:B------:R-:W-:-:S07]  /*00e0*/  UIADD3.X UR5, URZ, UR5, URZ, UP1, !UPT ;  /* 0x000000053f057290 */ /* 0x000fce0008ffe43f */
[----:B------:R0:W-:Y:S02]  /*00f0*/  UTMACCTL.PF [UR6] ;  /* 0x00000000060079b9 */ /* 0x0001e40008040000 */
[----:B------:R0:W-:Y:S02]  /*0100*/  UTMACCTL.PF [UR4] ;  /* 0x00000000040079b9 */ /* 0x0001e40008040000 */
[----:B0-----:R-:W-:Y:S01]  /*0110*/  NOP ;  /* 0x0000000000007918 */ /* 0x001fe20000000000 */
.L_x_1:
[----:B------:R-:W-:Y:S05]  /*0120*/  BSYNC B0 ;  /* 0x0000000000007941 */ /* 0x000fea0003800000 */
.L_x_0:
[----:B------:R-:W0:Y:S02]  /*0130*/  SHFL.IDX PT, R2, R0, RZ, 0x1f ;  /* 0x00001fff00027589 */ /* 0x000e2400000e0000 */
[----:B0-----:R-:W-:-:S13]  /*0140*/  ISETP.NE.AND P0, PT, R2, RZ, PT ;  /* 0x000000ff0200720c */ /* 0x001fda0003f05270 */
[----:B------:R-:W-:Y:S05]  /*0150*/  @P0 BRA `(.L_x_2) ;  /* 0x0000000000700947 */ /* 0x000fea0003800000 */
[----:B------:R-:W0:Y:S01]  /*0160*/  S2UR UR8, SR_CgaCtaId ;  /* 0x00000000000879c3 */ /* 0x000e220000008800 */
[----:B------:R-:W-:Y:S01]  /*0170*/  UMOV UR4, 0x400 ;  /* 0x0000040000047882 */ /* 0x000fe20000000000 */
[----:B------:R-:W-:Y:S01]  /*0180*/  UMOV UR5, 0x1 ;  /* 0x0000000100057882 */ /* 0x000fe20000000000 */
[----:B------:R-:W-:Y:S01]  /*0190*/  UMOV UR6, 0x100 ;  /* 0x0000010000067882 */ /* 0x000fe20000000000 */
[----:B------:R-:W-:Y:S01]  /*01a0*/  ELECT P0, URZ, PT ;  /* 0x00000000003f782f */ /* 0x000fe20003800000 */
[----:B------:R-:W-:-:S04]  /*01b0*/  UIADD3 UR6, -UR6, 0x100000, URZ ;  /* 0x0010000006067890 */ /* 0x000fc8000fffe13f */
[----:B------:R-:W-:Y:S02]  /*01c0*/  USHF.L.U32 UR7, UR6, 0xb, URZ ;  /* 0x0000000b06077899 */ /* 0x000fe4000800063f */
[----:B------:R-:W-:Y:S02]  /*01d0*/  USHF.L.U32 UR6, UR6, 0x1, URZ ;  /* 0x0000000106067899 */ /* 0x000fe4000800063f */
[----:B0-----:R-:W-:Y:S02]  /*01e0*/  ULEA UR8, UR8, UR4, 0x18 ;  /* 0x0000000408087291 */ /* 0x001fe4000f8ec03f */
[----:B------:R-:W-:-:S04]  /*01f0*/  UIADD3 UR4, -UR5, 0x100000, URZ ;  /* 0x0010000005047890 */ /* 0x000fc8000fffe13f */
[----:B------:R-:W-:Y:S02]  /*0200*/  USHF.L.U32 UR5, UR4, 0xb, URZ ;  /* 0x0000000b04057899 */ /* 0x000fe4000800063f */
[----:B------:R-:W-:Y:S01]  /*0210*/  USHF.L.U32 UR4, UR4, 0x1, URZ ;  /* 0x0000000104047899 */ /* 0x000fe2000800063f */
[----:B------:R-:W0:Y:S11]  /*0220*/  FENCE.VIEW.ASYNC.S ;  /* 0x00000000000073c6 */ /* 0x000e360000000000 */
[----:B0-----:R0:W1:Y:S01]  /*0230*/  SYNCS.EXCH.64 URZ, [UR8], UR4 ;  /* 0x00000004083f75b2 */ /* 0x0010620008000100 */
[----:B------:R0:W2:Y:S01]  /*0240*/  SYNCS.EXCH.64 URZ, [UR8+0x38], UR6 ;  /* 0x00003806083f75b2 */ /* 0x0000a20008000100 */
[----:B------:R0:W3:Y:S01]  /*0250*/  SYNCS.EXCH.64 URZ, [UR8+0x8], UR4 ;  /* 0x00000804083f75b2 */ /* 0x0000e20008000100 */
[----:B------:R0:W4:Y:S01]  /*0260*/  SYNCS.EXCH.64 URZ, [UR8+0x40], UR6 ;  /* 0x00004006083f75b2 */ /* 0x0001220008000100 */
[----:B------:R0:W0:Y:S01]  /*0270*/  SYNCS.EXCH.64 URZ, [UR8+0x10], UR4 ;  /* 0x00001004083f75b2 */ /* 0x0000220008000100 */
        /* <DEDUP_REMOVED lines=9> */
[----:B------:R-:W-:Y:S01]  /*0310*/  NOP ;  /* 0x0000000000007918 */ /* 0x000fe20000000000 */
.L_x_2:
[----:B------:R-:W5:Y:S01]  /*0320*/  SHFL.IDX PT, R0, R0, RZ, 0x1f ;  /* 0x00001fff00007589 */ /* 0x000f6200000e0000 */
[----:B------:R-:W1:Y:S01]  /*0330*/  LDC R2, c[0x0][0x65c] ;  /* 0x00019700ff027b82 */ /* 0x000e620000000800 */
[----:B------:R-:W-:Y:S02]  /*0340*/  ELECT P0, URZ, PT ;  /* 0x00000000003f782f */ /* 0x000fe40003800000 */
[----:B------:R-:W-:Y:S01]  /*0350*/  LOP3.LUT R7, R7, 0xfffff7ff, RZ, 0xc0, !PT ;  /* 0xfffff7ff07077812 */ /* 0x000fe200078ec0ff */
[----:B------:R-:W2:Y:S01]  /*0360*/  S2R R5, SR_CTAID.Y ;  /* 0x0000000000057919 */ /* 0x000ea20000002600 */
[----:B0-----:R-:W-:Y:S01]  /*0370*/  UMOV UR4, 0x20 ;  /* 0x0000002000047882 */ /* 0x001fe20000000000 */
[----:B------:R-:W-:Y:S01]  /*0380*/  NOP ;  /* 0x0000000000007918 */ /* 0x000fe20000000000 */
[----:B------:R-:W-:Y:S01]  /*0390*/  ISETP.NE.AND P2, PT, R10, RZ, PT ;  /* 0x000000ff0a00720c */ /* 0x000fe20003f45270 */
[----:B------:R-:W0:Y:S01]  /*03a0*/  S2R R6, SR_CTAID.X ;  /* 0x0000000000067919 */ /* 0x000e220000002500 */
[----:B------:R-:W-:Y:S01]  /*03b0*/  NOP ;  /* 0x0000000000007918 */ /* 0x000fe20000000000 */
[----:B-----5:R-:W-:-:S02]  /*03c0*/  ISETP.NE.OR P0, PT, R0, RZ, !P0 ;  /* 0x000000ff0000720c */ /* 0x020fc40004705670 */
[----:B-1----:R-:W-:-:S11]  /*03d0*/  ISETP.NE.AND P3, PT, R2, 0x1, PT ;  /* 0x000000010200780c */ /* 0x002fd60003f65270 */
[----:B------:R-:W-:Y:S01]  /*03e0*/  VOTEU.ALL UP0, P0 ;  /* 0x00000000003f7886 */ /* 0x000fe20000000000 */
[----:B------:R-:W-:Y:S01]  /*03f0*/  VOTEU.ALL UP1, P0 ;  /* 0x00000000003f7886 */ /* 0x000fe20000020000 */
[----:B------:R-:W-:Y:S01]  /*0400*/  @P3 LOP3.LUT R7, R7, 0x800, RZ, 0xfc, !PT ;  /* 0x0000080007073812 */ /* 0x000fe200078efcff */
[----:B------:R-:W0:Y:S01]  /*0410*/  @P3 LDC R17, c[0x0][0x10] ;  /* 0x00000400ff113b82 */ /* 0x000e220000000800 */
[----:B------:R-:W-:Y:S01]  /*0420*/  SHF.R.S32.HI R7, RZ, 0x1f, R4 ;  /* 0x0000001fff077819 */ /* 0x000fe20000011404 */
[----:B------:R-:W-:Y:S01]  /*0430*/  @!UP0 UMOV UR6, 0x400 ;  /* 0x0000040000068882 */ /* 0x000fe20000000000 */
[----:B------:R-:W-:-:S04]  /*0440*/  @!UP0 UIADD3 UR4, -UR4, 0x100000, URZ ;  /* 0x0010000004048890 */ /* 0x000fc8000fffe13f */
[----:B------:R-:W-:Y:S02]  /*0450*/  @!UP0 USHF.L.U32 UR5, UR4, 0xb, URZ ;  /* 0x0000000b04058899 */ /* 0x000fe4000800063f */
[----:B------:R-:W-:Y:S01]  /*0460*/  @!UP0 USHF.L.U32 UR4, UR4, 0x1, URZ ;  /* 0x0000000104048899 */ /* 0x000fe2000800063f */
[----:B--2---:R-:W-:Y:S01]  /*0470*/  @P3 IMAD.MOV.U32 R8, RZ, RZ, R5 ;  /* 0x000000ffff083224 */ /* 0x004fe200078e0005 */
[----:B------:R-:W-:Y:S01]  /*0480*/  LEA.HI R7, R7, R4, RZ, 0x2 ;  /* 0x0000000407077211 */ /* 0x000fe200078f10ff */
[----:B------:R-:W-:Y:S01]  /*0490*/  @P3 IMAD.MOV.U32 R9, RZ, RZ, RZ ;  /* 0x000000ffff093224 */ /* 0x000fe200078e00ff */
[----:B------:R-:W1:Y:S02]  /*04a0*/  @!UP0 S2UR UR7, SR_CgaCtaId ;  /* 0x00000000000789c3 */ /* 0x000e640000008800 */
[----:B------:R-:W-:-:S05]  /*04b0*/  LOP3.LUT R7, R7, 0xfffffffc, RZ, 0xc0, !PT ;  /* 0xfffffffc07077812 */ /* 0x000fca00078ec0ff */
[----:B------:R-:W-:Y:S01]  /*04c0*/  IMAD.IADD R0, R4, 0x1, -R7 ;  /* 0x0000000104007824 */ /* 0x000fe200078e0a07 */
[----:B------:R-:W-:Y:S01]  /*04d0*/  LOP3.LUT R4, R3, 0x7f, RZ, 0xc0, !PT ;  /* 0x0000007f03047812 */ /* 0x000fe200078ec0ff */
[----:B------:R-:W2:Y:S01]  /*04e0*/  @!P3 LDC R11, c[0x0][0xc] ;  /* 0x00000300ff0bbb82 */ /* 0x000ea20000000800 */
[----:B------:R-:W-:Y:S02]  /*04f0*/  IMAD.MOV.U32 R7, RZ, RZ, RZ ;  /* 0x000000ffff077224 */ /* 0x000fe400078e00ff */
[----:B------:R-:W-:Y:S01]  /*0500*/  ISETP.NE.AND P1, PT, R0, 0x3, PT ;  /* 0x000000030000780c */ /* 0x000fe20003f25270 */
[----:B0-----:R-:W-:Y:S01]  /*0510*/  @P3 IMAD.WIDE.U32 R16, R6, R17, R8 ;  /* 0x0000001106103225 */ /* 0x001fe200078e0008 */
[----:B-1----:R-:W-:Y:S01]  /*0520*/  @!UP0 ULEA UR8, UR7, UR6, 0x18 ;  /* 0x0000000607088291 */ /* 0x002fe2000f8ec03f */
[----:B------:R-:W-:Y:S02]  /*0530*/  VOTEU.ALL UP0, P0 ;  /* 0x00000000003f7886 */ /* 0x000fe40000000000 */
[----:B------:R-:W-:Y:S01]  /*0540*/  ULDC UR6, c[0x0][0xc] ;  /* 0x0000030000067ab9 */ /* 0x000fe20000000800 */
[----:B------:R-:W-:Y:S01]  /*0550*/  ISETP.EQ.OR P0, PT, R0, RZ, !P1 ;  /* 0x000000ff0000720c */ /* 0x000fe20004f02670 */
[----:B------:R-:W-:-:S03]  /*0560*/  ULDC UR7, c[0x0][0x10] ;  /* 0x0000040000077ab9 */ /* 0x000fc60000000800 */
[C---:B------:R-:W-:Y:S01]  /*0570*/  ISETP.EQ.AND P0, PT, R10.reuse, RZ, P0 ;  /* 0x000000ff0a00720c */ /* 0x040fe20000702270 */
[----:B------:R-:W-:Y:S02]  /*0580*/  VIADD R10, R10, 0xffffffff ;  /* 0xffffffff0a0a7836 */ /* 0x000fe40000000000 */
[----:B--2---:R-:W-:Y:S01]  /*0590*/  @!P3 IMAD.WIDE.U32 R8, R11, R5, R6 ;  /* 0x000000050b08b225 */ /* 0x004fe200078e0006 */
[----:B------:R-:W0:Y:S02]  /*05a0*/  FENCE.VIEW.ASYNC.S ;  /* 0x00000000000073c6 */ /* 0x000e240000000000 */
[----:B0-----:R-:W3:Y:S01]  /*05b0*/  @!UP0 SYNCS.EXCH.64 URZ, [UR8+0x80], UR4 ;  /* 0x00008004083f85b2 */ /* 0x001ee20008000100 */
[----:B------:R-:W-:Y:S01]  /*05c0*/  SEL R18, RZ, 0x1, !P0 ;  /* 0x00000001ff127807 */ /* 0x000fe20004000000 */
[----:B------:R-:W-:Y:S01]  /*05d0*/  @P3 IMAD.MOV.U32 R11, RZ, RZ, RZ ;  /* 0x000000ffff0b3224 */ /* 0x000fe200078e00ff */
[----:B------:R-:W-:Y:S01]  /*05e0*/  ISETP.GE.U32.AND P1, PT, R10, 0x2, PT ;  /* 0x000000020a00780c */ /* 0x000fe20003f26070 */
[----:B------:R-:W-:-:S02]  /*05f0*/  @!P3 IMAD.MOV.U32 R16, RZ, RZ, R8 ;  /* 0x000000ffff10b224 */ /* 0x000fc400078e0008 */
[----:B------:R-:W-:Y:S01]  /*0600*/  @P3 IMAD.IADD R17, R17, 0x1, R11 ;  /* 0x0000000111113824 */ /* 0x000fe200078e020b */
[----:B------:R-:W-:Y:S01]  /*0610*/  SEL R18, R18, 0x2, P1 ;  /* 0x0000000212127807 */ /* 0x000fe20000800000 */
[----:B------:R-:W-:Y:S01]  /*0620*/  @!P3 IMAD.MOV.U32 R17, RZ, RZ, R9 ;  /* 0x000000ffff11b224 */ /* 0x000fe200078e0009 */
[----:B------:R0:W3:Y:S01]  /*0630*/  @!UP1 SYNCS.EXCH.64 URZ, [UR8+0x88], UR4 ;  /* 0x00008804083f95b2 */ /* 0x0000e20008000100 */
[----:B------:R-:W-:Y:S01]  /*0640*/  NOP ;  /* 0x0000000000007918 */ /* 0x000fe20000000000 */
[----:B0-----:R-:W-:-:S03]  /*0650*/  UIMAD.WIDE.U32 UR4, UR6, UR7, URZ ;  /* 0x00000007060472a5 */ /* 0x001fc6000f8e003f */
[----:B------:R-:W-:Y:S02]  /*0660*/  ULDC UR6, c[0x0][0x14] ;  /* 0x0000050000067ab9 */ /* 0x000fe40000000800 */
[----:B------:R-:W-:Y:S02]  /*0670*/  UIMAD.WIDE.U32 UR36, UR4, UR6, URZ ;  /* 0x00000006042472a5 */ /* 0x000fe4000f8e003f */
[----:B------:R-:W-:-:S04]  /*0680*/  UIMAD UR42, UR5, UR6, URZ ;  /* 0x00000006052a72a4 */ /* 0x000fc8000f8e023f */
[----:B------:R-:W-:Y:S01]  /*0690*/  UIADD3 UR42, UR37, UR42, URZ ;  /* 0x0000002a252a7290 */ /* 0x000fe2000fffe03f */
[----:B---34-:R-:W-:Y:S06]  /*06a0*/  BAR.SYNC.DEFER_BLOCKING 0x0 ;  /* 0x0000000000007b1d */ /* 0x018fec0000010000 */
[----:B------:R-:W-:Y:S05]  /*06b0*/  @!P2 BRA `(.L_x_3) ;  /* 0x000000680094a947 */ /* 0x000fea0003800000 */
[----:B------:R-:W-:-:S13]  /*06c0*/  ISETP.GT.U32.AND P0, PT, R10, 0x1, PT ;  /* 0x000000010a00780c */ /* 0x000fda0003f04070 */
[----:B------:R-:W-:Y:S05]  /*06d0*/  @P0 EXIT ;  /* 0x000000000000094d */ /* 0x000fea0003800000 */
[----:B------:R-:W-:Y:S01]  /*06e0*/  ULDC.64 UR4, c[0x0][0x650] ;  /* 0x0001940000047ab9 */ /* 0x000fe20000000a00 */
[----:B------:R-:W-:Y:S01]  /*06f0*/  PRMT R0, RZ, 0x7610, R0 ;  /* 0x00007610ff007816 */ /* 0x000fe20000000000 */
[----:B------:R-:W-:Y:S01]  /*0700*/  IMAD.MOV.U32 R101, RZ, RZ, -0x1 ;  /* 0xffffffffff657424 */ /* 0x000fe200078e00ff */
[----:B------:R-:W-:Y:S01]  /*0710*/  ISETP.GE.U32.AND P0, PT, R16, UR4, PT ;  /* 0x0000000410007c0c */ /* 0x000fe2000bf06070 */
[----:B------:R-:W-:Y:S02]  /*0720*/  IMAD.MOV.U32 R100, RZ, RZ, -0x1 ;  /* 0xffffffffff647424 */ /* 0x000fe400078e00ff */
[----:B------:R-:W-:Y:S01]  /*0730*/  IMAD.MOV.U32 R19, RZ, RZ, -0x1 ;  /* 0xffffffffff137424 */ /* 0x000fe200078e00ff */
[----:B------:R-:W-:-:S13]  /*0740*/  ISETP.GE.U32.AND.EX P0, PT, R17, UR5, PT, P0 ;  /* 0x0000000511007c0c */ /* 0x000fda000bf06100 */
[----:B------:R-:W-:Y:S05]  /*0750*/  @P0 BRA `(.L_x_4) ;  /* 0x0000000400580947 */ /* 0x000fea0003800000 */
[----:B------:R-:W0:Y:S01]  /*0760*/  LDC.64 R20, c[0x0][0x628] ;  /* 0x00018a00ff147b82 */ /* 0x000e220000000a00 */
[----:B------:R-:W-:Y:S02]  /*0770*/  IMAD.MOV.U32 R8, RZ, RZ, R16 ;  /* 0x000000ffff087224 */ /* 0x000fe400078e0010 */
[----:B------:R-:W-:-:S05]  /*0780*/  IMAD.MOV.U32 R9, RZ, RZ, R17 ;  /* 0x000000ffff097224 */ /* 0x000fca00078e0011 */
[----:B------:R-:W1:Y:S08]  /*0790*/  LDC R0, c[0x0][0x630] ;  /* 0x00018c00ff007b82 */ /* 0x000e700000000800 */
[----:B------:R-:W2:Y:S01]  /*07a0*/  LDC.64 R22, c[0x0][0x620] ;  /* 0x00018800ff167b82 */ /* 0x000ea20000000a00 */
[----:B0-----:R-:W-:-:S04]  /*07b0*/  ISETP.NE.U32.AND P0, PT, R20, RZ, PT ;  /* 0x000000ff1400720c */ /* 0x001fc80003f05070 */
[----:B------:R-:W-:-:S13]  /*07c0*/  ISETP.NE.AND.EX P0, PT, R21, RZ, PT, P0 ;  /* 0x000000ff1500720c */ /* 0x000fda0003f05300 */
[----:B-12---:R-:W-:Y:S05]  /*07d0*/  @!P0 BRA `(.L_x_5) ;  /* 0x0000000000288947 */ /* 0x006fea0003800000 */
[----:B------:R-:W0:Y:S02]  /*07e0*/  LDC R13, c[0x0][0x634] ;  /* 0x00018d00ff0d7b82 */ /* 0x000e240000000800 */
[----:B0-----:R-:W-:-:S05]  /*07f0*/  IADD3 R13, P0, R16, R13, RZ ;  /* 0x0000000d100d7210 */ /* 0x001fca0007f1e0ff */
[----:B------:R-:W-:-:S04]  /*0800*/  IMAD.X R15, RZ, RZ, R17, P0 ;  /* 0x000000ffff0f7224 */ /* 0x000fc800000e0611 */
[----:B------:R-:W-:-:S04]  /*0810*/  IMAD.WIDE.U32 R8, R15, R20, RZ ;  /* 0x000000140f087225 */ /* 0x000fc800078e00ff */
[----:B------:R-:W-:-:S04]  /*0820*/  IMAD.WIDE.U32 R10, P0, R13, R21, R8 ;  /* 0x000000150d0a7225 */ /* 0x000fc80007800008 */
[----:B------:R-:W-:-:S04]  /*0830*/  IMAD.WIDE.U32 R8, R13, R20, RZ ;  /* 0x000000140d087225 */ /* 0x000fc800078e00ff */
[----:B------:R-:W-:Y:S01]  /*0840*/  IMAD.X R13, RZ, RZ, RZ, P0 ;  /* 0x000000ffff0d7224 */ /* 0x000fe200000e06ff */
[----:B------:R-:W-:Y:S01]  /*0850*/  IADD3 RZ, P0, R9, R10, RZ ;  /* 0x0000000a09ff7210 */ /* 0x000fe20007f1e0ff */
[----:B------:R-:W-:-:S04]  /*0860*/  IMAD.MOV.U32 R12, RZ, RZ, R11 ;  /* 0x000000ffff0c7224 */ /* 0x000fc800078e000b */
[----:B------:R-:W-:-:S08]  /*0870*/  IMAD.WIDE.U32.X R8, R15, R21, R12, P0 ;  /* 0x000000150f087225 */ /* 0x000fd000000e040c */
.L_x_5:
[-CC-:B------:R-:W-:Y:S01]  /*0880*/  SHF.R.U64 R25, R8, R0.reuse, R9.reuse ;  /* 0x0000000008197219 */ /* 0x180fe20000001209 */
[----:B------:R-:W0:Y:S01]  /*0890*/  LDC R12, c[0x0][0x618] ;  /* 0x00018600ff0c7b82 */ /* 0x000e220000000800 */
[----:B------:R-:W-:Y:S01]  /*08a0*/  SHF.R.U32.HI R7, RZ, R0, R9 ;  /* 0x00000000ff077219 */ /* 0x000fe20000011609 */
[----:B------:R-:W-:Y:S01]  /*08b0*/  ULDC UR4, c[0x0][0x150] ;  /* 0x0000540000047ab9 */ /* 0x000fe20000000800 */
[----:B------:R-:W-:Y:S02]  /*08c0*/  IADD3 R11, P0, RZ, -R25, RZ ;  /* 0x80000019ff0b7210 */ /* 0x000fe40007f1e0ff */
[----:B------:R-:W-:-:S03]  /*08d0*/  I2FP.F32.U32 R0, R6 ;  /* 0x0000000600007245 */ /* 0x000fc60000201000 */
[----:B------:R-:W1:Y:S01]  /*08e0*/  LDC.64 R30, c[0x0][0x640] ;  /* 0x00019000ff1e7b82 */ /* 0x000e620000000a00 */
[----:B------:R-:W-:Y:S02]  /*08f0*/  IMAD.X R13, RZ, RZ, ~R7, P0 ;  /* 0x000000ffff0d7224 */ /* 0x000fe400000e0e07 */
[----:B------:R-:W-:Y:S01]  /*0900*/  FMUL R0, R0, UR4 ;  /* 0x0000000400007c20 */ /* 0x000fe20008400000 */
[----:B------:R-:W-:Y:S01]  /*0910*/  IMAD.WIDE.U32 R8, R11, R22, R16 ;  /* 0x000000160b087225 */ /* 0x000fe200078e0010 */
[----:B------:R-:W-:-:S03]  /*0920*/  ULDC UR4, c[0x0][0x154] ;  /* 0x0000550000047ab9 */ /* 0x000fc60000000800 */
[----:B------:R-:W-:Y:S01]  /*0930*/  IMAD R10, R13, R22, RZ ;  /* 0x000000160d0a7224 */ /* 0x000fe200078e02ff */
[----:B------:R-:W2:Y:S01]  /*0940*/  LDC R7, c[0x0][0x144] ;  /* 0x00005100ff077b82 */ /* 0x000ea20000000800 */
[----:B------:R-:W3:Y:S02]  /*0950*/  F2I.U32.TRUNC.NTZ R0, R0 ;  /* 0x0000000000007305 */ /* 0x000ee4000020f000 */
[----:B------:R-:W-:-:S04]  /*0960*/  IMAD R11, R11, R23, R10 ;  /* 0x000000170b0b7224 */ /* 0x000fc800078e020a */
[----:B------:R-:W-:Y:S01]  /*0970*/  IMAD.IADD R9, R9, 0x1, R11 ;  /* 0x0000000109097824 */ /* 0x000fe200078e020b */
[----:B------:R-:W4:Y:S01]  /*0980*/  LDC R24, c[0x0][0x608] ;  /* 0x00018200ff187b82 */ /* 0x000f220000000800 */
[----:B------:R-:W-:-:S03]  /*0990*/  IMAD.MOV.U32 R11, RZ, RZ, -0x1 ;  /* 0xffffffffff0b7424 */ /* 0x000fc600078e00ff */
[-CC-:B0-----:R-:W-:Y:S02]  /*09a0*/  SHF.R.U64 R22, R8, R12.reuse, R9.reuse ;  /* 0x0000000c08167219 */ /* 0x181fe40000001209 */
[----:B------:R-:W-:Y:S02]  /*09b0*/  I2FP.F32.U32 R8, R5 ;  /* 0x0000000500087245 */ /* 0x000fe40000201000 */
[----:B------:R-:W0:Y:S01]  /*09c0*/  LDC R28, c[0x0][0x658] ;  /* 0x00019600ff1c7b82 */ /* 0x000e220000000800 */
[----:B-1----:R-:W-:Y:S01]  /*09d0*/  ISETP.NE.U32.AND P0, PT, R30, RZ, PT ;  /* 0x000000ff1e00720c */ /* 0x002fe20003f05070 */
[----:B---3--:R-:W-:Y:S02]  /*09e0*/  IMAD.MOV R10, RZ, RZ, -R0 ;  /* 0x000000ffff0a7224 */ /* 0x008fe400078e0a00 */
[----:B------:R-:W-:Y:S01]  /*09f0*/  FMUL R8, R8, UR4 ;  /* 0x0000000408087c20 */ /* 0x000fe20008400000 */
[----:B------:R-:W-:Y:S02]  /*0a00*/  SHF.R.U32.HI R9, RZ, R12, R9 ;  /* 0x0000000cff097219 */ /* 0x000fe40000011609 */
[----:B------:R-:W-:Y:S01]  /*0a10*/  ISETP.NE.AND.EX P0, PT, R31, RZ, PT, P0 ;  /* 0x000000ff1f00720c */ /* 0x000fe20003f05300 */
[----:B------:R1:W3:Y:S01]  /*0a20*/  F2I.U32.TRUNC.NTZ R15, R8 ;  /* 0x00000008000f7305 */ /* 0x0002e2000020f000 */
[----:B------:R-:W1:Y:S01]  /*0a30*/  LDC R20, c[0x0][0x148] ;  /* 0x00005200ff147b82 */ /* 0x000e620000000800 */
[----:B--2---:R-:W-:-:S07]  /*0a40*/  IMAD R0, R7, R10, R6 ;  /* 0x0000000a07007224 */ /* 0x004fce00078e0206 */
[----:B------:R-:W2:Y:S01]  /*0a50*/  LDC R26, c[0x0][0x600] ;  /* 0x00018000ff1a7b82 */ /* 0x000ea20000000800 */
[-CC-:B----4-:R-:W-:Y:S02]  /*0a60*/  SHF.R.U64 R32, R22, R24.reuse, R9.reuse ;  /* 0x0000001816207219 */ /* 0x190fe40000001209 */
[----:B------:R-:W-:Y:S01]  /*0a70*/  SHF.R.U32.HI R7, RZ, R24, R9 ;  /* 0x00000018ff077219 */ /* 0x000fe20000011609 */
[----:B------:R-:W-:-:S04]  /*0a80*/  IMAD.MOV.U32 R9, RZ, RZ, 0x1 ;  /* 0x00000001ff097424 */ /* 0x000fc800078e00ff */
[----:B------:R-:W4:Y:S01]  /*0a90*/  LDC R21, c[0x0][0x648] ;  /* 0x00019200ff157b82 */ /* 0x000f220000000800 */
[-C--:B0-----:R-:W-:Y:S02]  /*0aa0*/  SHF.L.U32 R6, R11, R28.reuse, RZ ;  /* 0x0000001c0b067219 */ /* 0x081fe400000006ff */
[--C-:B------:R-:W-:Y:S02]  /*0ab0*/  SHF.R.U64 R24, R32, R28, R7.reuse ;  /* 0x0000001c20187219 */ /* 0x100fe40000001207 */
[----:B------:R-:W-:Y:S02]  /*0ac0*/  LOP3.LUT R13, RZ, R6, RZ, 0x33, !PT ;  /* 0x00000006ff0d7212 */ /* 0x000fe400078e33ff */
[-C--:B------:R-:W-:Y:S01]  /*0ad0*/  SHF.R.U32.HI R7, RZ, R28.reuse, R7 ;  /* 0x0000001cff077219 */ /* 0x080fe20000011607 */
[----:B------:R-:W0:Y:S01]  /*0ae0*/  LDC R23, c[0x0][0x638] ;  /* 0x00018e00ff177b82 */ /* 0x000e220000000800 */
[----:B------:R-:W-:Y:S01]  /*0af0*/  SHF.L.U32 R12, R9, R28, RZ ;  /* 0x0000001c090c7219 */ /* 0x000fe200000006ff */
[----:B------:R-:W-:-:S06]  /*0b00*/  IMAD.MOV.U32 R6, RZ, RZ, R24 ;  /* 0x000000ffff067224 */ /* 0x000fcc00078e0018 */
[----:B------:R-:W0:Y:S01]  /*0b10*/  LDC R101, c[0x0][0x610] ;  /* 0x00018400ff657b82 */ /* 0x000e220000000800 */
[----:B-1-3--:R-:W-:Y:S05]  /*0b20*/  @!P0 BRA `(.L_x_6) ;  /* 0x0000000000288947 */ /* 0x00afea0003800000 */
[----:B------:R-:W1:Y:S02]  /*0b30*/  LDC R11, c[0x0][0x64c] ;  /* 0x00019300ff0b7b82 */ /* 0x000e640000000800 */
[----:B-1----:R-:W-:-:S05]  /*0b40*/  IADD3 R11, P0, R24, R11, RZ ;  /* 0x0000000b180b7210 */ /* 0x002fca0007f1e0ff */
        /* <DEDUP_REMOVED lines=8> */
.L_x_6:
[----:B----4-:R-:W-:Y:S01]  /*0bd0*/  SHF.R.U64 R6, R6, R21, R7 ;  /* 0x0000001506067219 */ /* 0x010fe20000001207 */
[----:B--2---:R-:W-:Y:S01]  /*0be0*/  VIADD R7, R26, 0xffffffff ;  /* 0xffffffff1a077836 */ /* 0x004fe20000000000 */
[----:B------:R-:W-:Y:S01]  /*0bf0*/  LOP3.LUT R13, R32, R13, RZ, 0xc0, !PT ;  /* 0x0000000d200d7212 */ /* 0x000fe200078ec0ff */
[----:B------:R-:W-:Y:S02]  /*0c00*/  IMAD.MOV R15, RZ, RZ, -R15 ;  /* 0x000000ffff0f7224 */ /* 0x000fe400078e0a0f */
[----:B------:R-:W-:Y:S02]  /*0c10*/  IMAD.MOV R8, RZ, RZ, -R6 ;  /* 0x000000ffff087224 */ /* 0x000fe400078e0a06 */
[----:B------:R-:W-:Y:S01]  /*0c20*/  IMAD R13, R12, R6, R13 ;  /* 0x000000060c0d7224 */ /* 0x000fe200078e020d */
[----:B------:R-:W-:Y:S01]  /*0c30*/  LOP3.LUT R6, R22, R7, RZ, 0xc0, !PT ;  /* 0x0000000716067212 */ /* 0x000fe200078ec0ff */
[----:B------:R-:W-:Y:S02]  /*0c40*/  @P3 IMAD R0, R20, R15, R5 ;  /* 0x0000000f14003224 */ /* 0x000fe400078e0205 */
[----:B0-----:R-:W-:-:S02]  /*0c50*/  IMAD R5, R8, R23, R24 ;  /* 0x0000001708057224 */ /* 0x001fc400078e0218 */
[----:B------:R-:W-:Y:S02]  /*0c60*/  IMAD R101, R13, R101, R0 ;  /* 0x000000650d657224 */ /* 0x000fe400078e0200 */
[----:B------:R-:W-:Y:S02]  /*0c70*/  IMAD R6, R5, R26, R6 ;  /* 0x0000001a05067224 */ /* 0x000fe400078e0206 */
[----:B------:R-:W-:Y:S02]  /*0c80*/  IMAD.MOV.U32 R0, RZ, RZ, 0x1 ;  /* 0x00000001ff007424 */ /* 0x000fe400078e00ff */
[----:B------:R-:W-:Y:S01]  /*0c90*/  IMAD.MOV.U32 R19, RZ, RZ, R25 ;  /* 0x000000ffff137224 */ /* 0x000fe200078e0019 */
[----:B------:R-:W-:Y:S02]  /*0ca0*/  SEL R100, R6, R101, !P3 ;  /* 0x0000006506647207 */ /* 0x000fe40005800000 */
[----:B------:R-:W-:-:S07]  /*0cb0*/  SEL R101, R101, R6, !P3 ;  /* 0x0000000665657207 */ /* 0x000fce0005800000 */
.L_x_4:
[----:B------:R-:W-:-:S08]  /*0cc0*/  NOP ;  /* 0x0000000000007918 */ /* 0x000fd00000000000 */
[----:B------:R-:W0:Y:S02]  /*0cd0*/  USETMAXREG.TRY_ALLOC.CTAPOOL UP0, 0xe8 ;  /* 0x000000e8000079c8 */ /* 0x000e240008000600 */
[----:B0-----:R-:W-:-:S13]  /*0ce0*/  PLOP3.LUT P0, PT, PT, PT, UP0, 0x80, 0x0 ;  /* 0x000000000000781c */ /* 0x001fda0003f0f008 */
[----:B------:R-:W-:Y:S05]  /*0cf0*/  @!P0 BRA `(.L_x_4) ;  /* 0xfffffffc00f08947 */ /* 0x000fea000383ffff */
[----:B------:R-:W-:Y:S01]  /*0d00*/  ULDC.64 UR4, c[0x0][0x598] ;  /* 0x0001660000047ab9 */ /* 0x000fe20000000a00 */
[----:B------:R-:W-:Y:S01]  /*0d10*/  ULDC.64 UR38, c[0x0][0x208] ;  /* 0x0000820000267ab9 */ /* 0x000fe20000000a00 */
[----:B------:R-:W-:-:S04]  /*0d20*/  ISETP.NE.U32.AND P0, PT, RZ, UR4, PT ;  /* 0x00000004ff007c0c */ /* 0x000fc8000bf05070 */
[----:B------:R-:W-:-:S13]  /*0d30*/  ISETP.NE.AND.EX P0, PT, RZ, UR5, PT, P0 ;  /* 0x00000005ff007c0c */ /* 0x000fda000bf05300 */
[----:B------:R-:W-:Y:S05]  /*0d40*/  @!P0 BRA `(.L_x_7) ;  /* 0x00000000001c8947 */ /* 0x000fea0003800000 */
[----:B------:R-:W0:Y:S02]  /*0d50*/  LDC.64 R6, c[0x0][0x598] ;  /* 0x00016600ff067b82 */ /* 0x000e240000000a00 */
[----:B0-----:R-:W2:Y:S02]  /*0d60*/  LDG.E.64 R6, desc[UR38][R6.64] ;  /* 0x0000002606067981 */ /* 0x001ea4000c1e1b00 */
[----:B--2---:R-:W-:-:S04]  /*0d70*/  ISETP.NE.U32.AND P0, PT, R6, RZ, PT ;  /* 0x000000ff0600720c */ /* 0x004fc80003f05070 */
[----:B------:R-:W-:-:S13]  /*0d80*/  ISETP.NE.AND.EX P0, PT, R7, RZ, PT, P0 ;  /* 0x000000ff0700720c */ /* 0x000fda0003f05300 */
[----:B------:R-:W-:Y:S05]  /*0d90*/  @!P0 BRA `(.L_x_7) ;  /* 0x0000000000088947 */ /* 0x000fea0003800000 */
[----:B------:R0:W5:Y:S01]  /*0da0*/  LD.E R88, desc[UR38][R6.64] ;  /* 0x0000002606587980 */ /* 0x000162000c101900 */
[----:B------:R-:W-:Y:S05]  /*0db0*/  BRA `(.L_x_8) ;  /* 0x0000000000247947 */ /* 0x000fea0003800000 */
.L_x_7:
[----:B------:R-:W-:Y:S02]  /*0dc0*/  ULDC.64 UR4, c[0x0][0x588] ;  /* 0x0001620000047ab9 */ /* 0x000fe40000000a00 */
[----:B------:R-:W-:-:S04]  /*0dd0*/  ISETP.NE.U32.AND P0, PT, RZ, UR4, PT ;  /* 0x00000004ff007c0c */ /* 0x000fc8000bf05070 */
[----:B------:R-:W-:-:S13]  /*0de0*/  ISETP.NE.AND.EX P0, PT, RZ, UR5, PT, P0 ;  /* 0x00000005ff007c0c */ /* 0x000fda000bf05300 */
[----:B------:R-:W-:Y:S05]  /*0df0*/  @!P0 BRA `(.L_x_9) ;  /* 0x00000000000c8947 */ /* 0x000fea0003800000 */
[----:B------:R-:W0:Y:S02]  /*0e00*/  LDC.64 R88, c[0x0][0x588] ;  /* 0x00016200ff587b82 */ /* 0x000e240000000a00 */
[----:B0-----:R1:W5:Y:S01]  /*0e10*/  LDG.E R88, desc[UR38][R88.64] ;  /* 0x0000002658587981 */ /* 0x001362000c1e1900 */
[----:B------:R-:W-:Y:S05]  /*0e20*/  BRA `(.L_x_8) ;  /* 0x0000000000087947 */ /* 0x000fea0003800000 */
.L_x_9:
[----:B------:R-:W-:Y:S02]  /*0e30*/  ULDC UR4, c[0x0][0x580] ;  /* 0x0001600000047ab9 */ /* 0x000fe40000000800 */
[----:B------:R-:W-:-:S07]  /*0e40*/  IMAD.U32 R88, RZ, RZ, UR4 ;  /* 0x00000004ff587e24 */ /* 0x000fce000f8e00ff */
.L_x_8:
[----:B------:R-:W-:Y:S02]  /*0e50*/  ULDC.64 UR4, c[0x0][0x5a0] ;  /* 0x0001680000047ab9 */ /* 0x000fe40000000a00 */
[----:B------:R-:W-:-:S04]  /*0e60*/  ISETP.NE.U32.AND P0, PT, RZ, UR4, PT ;  /* 0x00000004ff007c0c */ /* 0x000fc8000bf05070 */
[----:B------:R-:W-:-:S13]  /*0e70*/  ISETP.NE.AND.EX P0, PT, RZ, UR5, PT, P0 ;  /* 0x00000005ff007c0c */ /* 0x000fda000bf05300 */
[----:B------:R-:W-:Y:S05]  /*0e80*/  @!P0 BRA `(.L_x_10) ;  /* 0x00000000001c8947 */ /* 0x000fea0003800000 */
[----:B0-----:R-:W0:Y:S02]  /*0e90*/  LDC.64 R6, c[0x0][0x5a0] ;  /* 0x00016800ff067b82 */ /* 0x001e240000000a00 */
[----:B0-----:R-:W2:Y:S02]  /*0ea0*/  LDG.E.64 R6, desc[UR38][R6.64] ;  /* 0x0000002606067981 */ /* 0x001ea4000c1e1b00 */
[----:B--2---:R-:W-:-:S04]  /*0eb0*/  ISETP.NE.U32.AND P0, PT, R6, RZ, PT ;  /* 0x000000ff0600720c */ /* 0x004fc80003f05070 */
[----:B------:R-:W-:-:S13]  /*0ec0*/  ISETP.NE.AND.EX P0, PT, R7, RZ, PT, P0 ;  /* 0x000000ff0700720c */ /* 0x000fda0003f05300 */
[----:B------:R-:W-:Y:S05]  /*0ed0*/  @!P0 BRA `(.L_x_10) ;  /* 0x0000000000088947 */ /* 0x000fea0003800000 */
[----:B-1----:R0:W5:Y:S01]  /*0ee0*/  LD.E R89, desc[UR38][R6.64] ;  /* 0x0000002606597980 */ /* 0x002162000c101900 */
[----:B------:R-:W-:Y:S05]  /*0ef0*/  BRA `(.L_x_11) ;  /* 0x0000000000247947 */ /* 0x000fea0003800000 */
.L_x_10:
[----:B------:R-:W-:Y:S02]  /*0f00*/  ULDC.64 UR4, c[0x0][0x590] ;  /* 0x0001640000047ab9 */ /* 0x000fe40000000a00 */
[----:B------:R-:W-:-:S04]  /*0f10*/  ISETP.NE.U32.AND P0, PT, RZ, UR4, PT ;  /* 0x00000004ff007c0c */ /* 0x000fc8000bf05070 */
[----:B------:R-:W-:-:S13]  /*0f20*/  ISETP.NE.AND.EX P0, PT, RZ, UR5, PT, P0 ;  /* 0x00000005ff007c0c */ /* 0x000fda000bf05300 */
[----:B------:R-:W-:Y:S05]  /*0f30*/  @!P0 BRA `(.L_x_12) ;  /* 0x00000000000c8947 */ /* 0x000fea0003800000 */
[----:B0-----:R-:W1:Y:S02]  /*0f40*/  LDC.64 R6, c[0x0][0x590] ;  /* 0x00016400ff067b82 */ /* 0x001e640000000a00 */
[----:B-1----:R1:W5:Y:S01]  /*0f50*/  LDG.E R89, desc[UR38][R6.64] ;  /* 0x0000002606597981 */ /* 0x002362000c1e1900 */
[----:B------:R-:W-:Y:S05]  /*0f60*/  BRA `(.L_x_11) ;  /* 0x0000000000087947 */ /* 0x000fea0003800000 */
.L_x_12:
[----:B------:R-:W-:Y:S02]  /*0f70*/  ULDC UR4, c[0x0][0x584] ;  /* 0x0001610000047ab9 */ /* 0x000fe40000000800 */
[----:B-1----:R-:W-:-:S07]  /*0f80*/  IMAD.U32 R89, RZ, RZ, UR4 ;  /* 0x00000004ff597e24 */ /* 0x002fce000f8e00ff */
.L_x_11:
[----:B------:R-:W-:-:S13]  /*0f90*/  LOP3.LUT P0, RZ, R0, 0xff, RZ, 0xc0, !PT ;  /* 0x000000ff00ff7812 */ /* 0x000fda000780c0ff */
[----:B------:R-:W-:Y:S05]  /*0fa0*/  @!P0 EXIT ;  /* 0x000000000000894d */ /* 0x000fea0003800000 */
[----:B------:R-:W2:Y:S01]  /*0fb0*/  LDC R91, c[0x0][0x658] ;  /* 0x00019600ff5b7b82 */ /* 0x000ea20000000800 */
[----:B------:R-:W-:Y:S01]  /*0fc0*/  ULDC.64 UR6, c[0x0][0x288] ;  /* 0x0000a20000067ab9 */ /* 0x000fe20000000a00 */
[----:B------:R-:W-:Y:S01]  /*0fd0*/  LOP3.LUT R14, R14, 0x1, RZ, 0xc0, !PT ;  /* 0x000000010e0e7812 */ /* 0x000fe200078ec0ff */
[----:B------:R-:W-:Y:S01]  /*0fe0*/  UIADD3 UR4, UR7, 0x1f, URZ ;  /* 0x0000001f07047890 */ /* 0x000fe2000fffe03f */
[----:B------:R-:W-:Y:S01]  /*0ff0*/  SHF.R.U32.HI R0, RZ, 0x2, R3 ;  /* 0x00000002ff007819 */ /* 0x000fe20000011603 */
[----:B------:R-:W-:Y:S01]  /*1000*/  IMAD.U32 R5, RZ, RZ, UR6 ;  /* 0x00000006ff057e24 */ /* 0x000fe2000f8e00ff */
[----:B------:R-:W-:Y:S01]  /*1010*/  SHF.R.U32.HI R4, RZ, 0x1, R4 ;  /* 0x00000001ff047819 */ /* 0x000fe20000011604 */
[----:B------:R-:W-:Y:S01]  /*1020*/  USHF.R.S32.HI UR5, URZ, 0x1f, UR4 ;  /* 0x0000001f3f057899 */ /* 0x000fe20008011404 */
[----:B------:R-:W3:Y:S01]  /*1030*/  LDC.64 R94, c[0x0][0x5c8] ;  /* 0x00017200ff5e7b82 */ /* 0x000ee20000000a00 */
[----:B------:R-:W-:Y:S01]  /*1040*/  LOP3.LUT R90, R3, 0x3, RZ, 0xc0, !PT ;  /* 0x00000003035a7812 */ /* 0x000fe200078ec0ff */
[----:B01----:R-:W-:Y:S01]  /*1050*/  IMAD.SHL.U32 R7, R14, 0x40, RZ ;  /* 0x000000400e077824 */ /* 0x003fe200078e00ff */
[----:B------:R-:W-:Y:S01]  /*1060*/  LOP3.LUT R0, R0, 0x7, RZ, 0xc0, !PT ;  /* 0x0000000700007812 */ /* 0x000fe200078ec0ff */
[----:B------:R-:W-:Y:S01]  /*1070*/  ULEA.HI UR5, UR5, UR4, URZ, 0x5 ;  /* 0x0000000405057291 */ /* 0x000fe2000f8f283f */
[----:B------:R-:W-:Y:S01]  /*1080*/  LOP3.LUT R23, R4, 0x30, RZ, 0xc0, !PT ;  /* 0x0000003004177812 */ /* 0x000fe200078ec0ff */
[----:B------:R-:W-:Y:S01]  /*1090*/  IMAD R90, R90, -0x2, R5 ;  /* 0xfffffffe5a5a7824 */ /* 0x000fe200078e0205 */
[--C-:B------:R-:W-:Y:S01]  /*10a0*/  LOP3.LUT R22, R7, 0x40, R0.reuse, 0xe2, !PT ;  /* 0x0000004007167812 */ /* 0x100fe200078ee200 */
[----:B------:R-:W-:Y:S01]  /*10b0*/  USHF.R.S32.HI UR43, URZ, 0x5, UR5 ;  /* 0x000000053f2b7899 */ /* 0x000fe20008011405 */
[----:B------:R-:W-:Y:S01]  /*10c0*/  IADD3 R5, RZ, -R23, -R0 ;  /* 0x80000017ff057210 */ /* 0x000fe20007ffe800 */
[----:B------:R-:W-:Y:S01]  /*10d0*/  IMAD.MOV.U32 R0, RZ, RZ, -0x1 ;  /* 0xffffffffff007424 */ /* 0x000fe200078e00ff */
[C---:B------:R-:W-:Y:S01]  /*10e0*/  LOP3.LUT R97, R3.reuse, 0x80, RZ, 0xc0, !PT ;  /* 0x0000008003617812 */ /* 0x040fe200078ec0ff */
[----:B------:R-:W-:Y:S01]  /*10f0*/  IMAD.MOV.U32 R4, RZ, RZ, 0x1 ;  /* 0x00000001ff047424 */ /* 0x000fe200078e00ff */
[----:B------:R-:W-:Y:S01]  /*1100*/  UISETP.LT.AND UP0, UPT, UR43, 0x1, UPT ;  /* 0x000000012b00788c */ /* 0x000fe2000bf01270 */
[----:B------:R-:W-:Y:S01]  /*1110*/  IMAD R5, R14, -0x40, R5 ;  /* 0xffffffc00e057824 */ /* 0x000fe200078e0205 */
[----:B------:R-:W-:Y:S01]  /*1120*/  ULDC UR4, c[0x0][0x284] ;  /* 0x0000a10000047ab9 */ /* 0x000fe20000000800 */
[----:B--2---:R-:W-:Y:S01]  /*1130*/  SHF.L.U32 R0, R0, R91, RZ ;  /* 0x0000005b00007219 */ /* 0x004fe200000006ff */
[----:B------:R-:W-:Y:S01]  /*1140*/  USEL UR44, UR43, 0x1, UP0 ;  /* 0x000000012b2c7887 */ /* 0x000fe20008000000 */
[----:B------:R-:W-:Y:S01]  /*1150*/  LOP3.LUT R22, R22, R23, RZ, 0xfc, !PT ;  /* 0x0000001716167212 */ /* 0x000fe200078efcff */
[----:B------:R-:W-:Y:S01]  /*1160*/  IMAD.SHL.U32 R96, R3, 0x2, RZ ;  /* 0x0000000203607824 */ /* 0x000fe200078e00ff */
[----:B------:R-:W-:Y:S01]  /*1170*/  SHF.L.U32 R91, R4, R91, RZ ;  /* 0x0000005b045b7219 */ /* 0x000fe200000006ff */
[----:B------:R-:W-:Y:S01]  /*1180*/  VIADD R99, R5, UR4 ;  /* 0x0000000405637c36 */ /* 0x000fe20008000000 */
[----:B------:R-:W-:Y:S01]  /*1190*/  LOP3.LUT R112, R18, 0x1, RZ, 0xfc, !PT ;  /* 0x0000000112707812 */ /* 0x000fe200078efcff */
[----:B------:R-:W-:Y:S01]  /*11a0*/  IMAD.MOV.U32 R23, RZ, RZ, RZ ;  /* 0x000000ffff177224 */ /* 0x000fe200078e00ff */
[C-C-:B---3--:R-:W-:Y:S01]  /*11b0*/  SHF.L.U64.HI R92, R94.reuse, 0x7, R95.reuse ;  /* 0x000000075e5c7819 */ /* 0x148fe2000001025f */
[----:B------:R-:W-:Y:S01]  /*11c0*/  UIADD3 UR44, UR43, -UR44, URZ ;  /* 0x8000002c2b2c7290 */ /* 0x000fe2000fffe03f */
[C---:B------:R-:W-:Y:S01]  /*11d0*/  SHF.L.U64.HI R93, R94.reuse, 0x3, R95 ;  /* 0x000000035e5d7819 */ /* 0x040fe2000001025f */
[C---:B------:R-:W-:Y:S01]  /*11e0*/  IMAD.SHL.U32 R95, R94.reuse, 0x80, RZ ;  /* 0x000000805e5f7824 */ /* 0x040fe200078e00ff */
[----:B------:R-:W-:Y:S01]  /*11f0*/  SHF.R.U32.HI R97, RZ, 0x7, R97 ;  /* 0x00000007ff617819 */ /* 0x000fe20000011661 */
[----:B------:R-:W-:Y:S01]  /*1200*/  IMAD.SHL.U32 R94, R94, 0x8, RZ ;  /* 0x000000085e5e7824 */ /* 0x000fe200078e00ff */
[----:B------:R-:W-:Y:S01]  /*1210*/  LOP3.LUT R98, RZ, R0, RZ, 0x33, !PT ;  /* 0x00000000ff627212 */ /* 0x000fe200078e33ff */
[----:B------:R-:W-:Y:S01]  /*1220*/  UMOV UR40, URZ ;  /* 0x0000003f00287c82 */ /* 0x000fe20008000000 */
[----:B------:R-:W-:-:S05]  /*1230*/  UMOV UR41, URZ ;  /* 0x0000003f00297c82 */ /* 0x000fca0008000000 */
.L_x_156:
[----:B0-----:R-:W0:Y:S01]  /*1240*/  SHFL.IDX PT, R0, R97, RZ, 0x1f ;  /* 0x00001fff61007589 */ /* 0x001e2200000e0000 */
[----:B-1----:R-:W1:Y:S01]  /*1250*/  S2UR UR7, SR_CgaCtaId ;  /* 0x00000000000779c3 */ /* 0x002e620000008800 */
[----:B------:R-:W-:Y:S01]  /*1260*/  UMOV UR6, 0x400 ;  /* 0x0000040000067882 */ /* 0x000fe20000000000 */
[----:B0-----:R-:W-:Y:S01]  /*1270*/  R2UR UR4, R0 ;  /* 0x00000000000472ca */ /* 0x001fe200000e0000 */
[----:B-1----:R-:W-:-:S12]  /*1280*/  ULEA UR46, UR7, UR6, 0x18 ;  /* 0x00000006072e7291 */ /* 0x002fd8000f8ec03f */
[----:B------:R-:W-:-:S04]  /*1290*/  ULEA.HI UR5, UR4, UR4, URZ, 0x1 ;  /* 0x0000000404057291 */ /* 0x000fc8000f8f083f */
[----:B------:R-:W-:-:S04]  /*12a0*/  ULOP3.LUT UR5, UR5, 0xffffe, URZ, 0xc0, !UPT ;  /* 0x000ffffe05057892 */ /* 0x000fc8000f8ec03f */
[----:B------:R-:W-:-:S03]  /*12b0*/  UIADD3 UR5, UR4, -UR5, URZ ;  /* 0x8000000504057290 */ /* 0x000fc6000fffe03f */
[----:B------:R-:W-:Y:S01]  /*12c0*/  ULDC UR4, c[0x0][0x28c] ;  /* 0x0000a30000047ab9 */ /* 0x000fe20000000800 */
[----:B------:R-:W-:Y:S01]  /*12d0*/  ULEA UR5, UR5, UR46, 0xc ;  /* 0x0000002e05057291 */ /* 0x000fe2000f8e603f */
[----:B------:R-:W-:-:S03]  /*12e0*/  ISETP.LT.AND P0, PT, RZ, UR4, PT ;  /* 0x00000004ff007c0c */ /* 0x000fc6000bf01270 */
[----:B------:R-:W-:-:S04]  /*12f0*/  UIADD3 UR5, UR5, 0x180, URZ ;  /* 0x0000018005057890 */ /* 0x000fc8000fffe03f */
[----:B------:R-:W-:-:S04]  /*1300*/  USHF.R.U32.HI UR5, URZ, 0x4, UR5 ;  /* 0x000000043f057899 */ /* 0x000fc80008011605 */
[----:B------:R-:W-:-:S04]  /*1310*/  ULOP3.LUT UR5, UR5, 0x3fff, URZ, 0xc0, !UPT ;  /* 0x00003fff05057892 */ /* 0x000fc8000f8ec03f */
[----:B------:R-:W-:Y:S01]  /*1320*/  ULOP3.LUT UR45, UR5, 0x10000, URZ, 0xfc, !UPT ;  /* 0x00010000052d7892 */ /* 0x000fe2000f8efc3f */
[----:B--2345:R-:W-:Y:S11]  /*1330*/  @P0 BRA `(.L_x_13) ;  /* 0x0000000000400947 */ /* 0x03cff60003800000 */
[----:B------:R-:W-:Y:S01]  /*1340*/  MOV R0, 0x0 ;  /* 0x0000000000007802 */ /* 0x000fe20000000f00 */
[----:B------:R-:W-:Y:S01]  /*1350*/  ULDC.64 UR4, c[0x4][0x68] ;  /* 0x01001a0000047ab9 */ /* 0x000fe20000000a00 */
[----:B------:R-:W-:Y:S01]  /*1360*/  ULDC.64 UR6, c[0x4][0x8] ;  /* 0x0100020000067ab9 */ /* 0x000fe20000000a00 */
[----:B------:R-:W-:Y:S01]  /*1370*/  IMAD.U32 R4, RZ, RZ, UR4 ;  /* 0x00000004ff047e24 */ /* 0x000fe2000f8e00ff */
[----:B------:R0:W1:Y:S01]  /*1380*/  LDC.64 R14, c[0x4][R0] ;  /* 0x01000000000e7b82 */ /* 0x0000620000000a00 */
[----:B------:R-:W-:Y:S01]  /*1390*/  IMAD.U32 R5, RZ, RZ, UR5 ;  /* 0x00000005ff057e24 */ /* 0x000fe2000f8e00ff */
[----:B------:R-:W-:Y:S01]  /*13a0*/  ULDC.64 UR4, c[0x4][0x70] ;  /* 0x01001c0000047ab9 */ /* 0x000fe20000000a00 */
[----:B------:R-:W-:Y:S02]  /*13b0*/  IMAD.U32 R10, RZ, RZ, UR6 ;  /* 0x00000006ff0a7e24 */ /* 0x000fe4000f8e00ff */
[----:B------:R-:W-:Y:S02]  /*13c0*/  IMAD.U32 R6, RZ, RZ, UR4 ;  /* 0x00000004ff067e24 */ /* 0x000fe4000f8e00ff */
[----:B------:R-:W-:-:S02]  /*13d0*/  IMAD.U32 R7, RZ, RZ, UR5 ;  /* 0x00000005ff077e24 */ /* 0x000fc4000f8e00ff */
[----:B------:R-:W-:Y:S02]  /*13e0*/  IMAD.U32 R11, RZ, RZ, UR7 ;  /* 0x00000007ff0b7e24 */ /* 0x000fe4000f8e00ff */
[----:B------:R-:W-:Y:S02]  /*13f0*/  IMAD.MOV.U32 R8, RZ, RZ, 0x1e1 ;  /* 0x000001e1ff087424 */ /* 0x000fe400078e00ff */
[----:B------:R-:W-:Y:S02]  /*1400*/  IMAD.MOV.U32 R12, RZ, RZ, 0x1 ;  /* 0x00000001ff0c7424 */ /* 0x000fe400078e00ff */
[----:B0-----:R-:W-:-:S07]  /*1410*/  IMAD.MOV.U32 R13, RZ, RZ, RZ ;  /* 0x000000ffff0d7224 */ /* 0x001fce00078e00ff */
[----:B------:R-:W-:-:S07]  /*1420*/  LEPC R20, `(.L_x_13) ;  /* 0x000000001014794e */ /* 0x000fce0000000000 */
[----:B-1---5:R-:W-:Y:S05]  /*1430*/  CALL.ABS.NOINC R14 ;  /* 0x000000000e007343 */ /* 0x022fea0003c00000 */
.L_x_13:
[----:B------:R-:W-:-:S13]  /*1440*/  ISETP.NE.AND P0, PT, R112, 0x3, PT ;  /* 0x000000037000780c */ /* 0x000fda0003f05270 */
[----:B------:R-:W-:Y:S05]  /*1450*/  @!P0 BRA `(.L_x_14) ;  /* 0x0000000000048947 */ /* 0x000fea0003800000 */
[----:B------:R-:W-:Y:S01]  /*1460*/  BPT.TRAP 0x1 ;  /* 0x000000040000795c */ /* 0x000fe20000300000 */
.L_x_14:
[----:B------:R-:W-:Y:S02]  /*1470*/  IMAD.U32 R3, RZ, RZ, UR41 ;  /* 0x00000029ff037e24 */ /* 0x000fe4000f8e00ff */
[----:B------:R-:W-:-:S03]  /*1480*/  IMAD.U32 R0, RZ, RZ, UR40 ;  /* 0x00000028ff007e24 */ /* 0x000fc6000f8e00ff */
[----:B------:R-:W-:Y:S02]  /*1490*/  LEA R3, R3, UR46, 0x3 ;  /* 0x0000002e03037c11 */ /* 0x000fe4000f8e18ff */
[----:B------:R-:W-:-:S04]  /*14a0*/  SHF.L.U32 R0, R0, 0x1f, RZ ;  /* 0x0000001f00007819 */ /* 0x000fc800000006ff */
[----:B------:R0:W1:Y:S01]  /*14b0*/  SYNCS.PHASECHK.TRANS64.TRYWAIT P1, [R3+URZ], R0 ;  /* 0x00000000030075a7 */ /* 0x000062000802017f */
[----:B------:R-:W-:Y:S05]  /*14c0*/  @!P0 BRA `(.L_x_15) ;  /* 0x0000000000048947 */ /* 0x000fea0003800000 */
[----:B------:R-:W-:Y:S01]  /*14d0*/  BPT.TRAP 0x1 ;  /* 0x000000040000795c */ /* 0x000fe20000300000 */
.L_x_15:
[----:B------:R-:W-:-:S05]  /*14e0*/  IMAD.U32 R4, RZ, RZ, UR44 ;  /* 0x0000002cff047e24 */ /* 0x000fca000f8e00ff */
[----:B------:R-:W-:Y:S01]  /*14f0*/  ISETP.GE.AND P2, PT, R4, 0x1, PT ;  /* 0x000000010400780c */ /* 0x000fe20003f46270 */
[----:B-1----:R-:W-:-:S12]  /*1500*/  @P1 BRA `(.L_x_16) ;  /* 0x0000000000081947 */ /* 0x002fd80003800000 */
[----:B------:R-:W1:Y:S02]  /*1510*/  SYNCS.PHASECHK.TRANS64.TRYWAIT P1, [R3+URZ], R0 ;  /* 0x00000000030075a7 */ /* 0x000e64000802017f */
[----:B-1----:R-:W-:Y:S05]  /*1520*/  @!P1 BRA `(.L_x_17) ;  /* 0x0000007000dc9947 */ /* 0x002fea0003800000 */
.L_x_16:
[----:B------:R-:W-:Y:S05]  /*1530*/  WARPSYNC.ALL ;  /* 0x0000000000007948 */ /* 0x000fea0003800000 */
[----:B------:R-:W-:Y:S01]  /*1540*/  UIADD3 UR4, UR46, 0x1c180, URZ ;  /* 0x0001c1802e047890 */ /* 0x000fe2000fffe03f */
[----:B------:R-:W-:Y:S01]  /*1550*/  WARPGROUP.ARRIVE ;  /* 0x00000000000079c5 */ /* 0x000fe20000000000 */
[----:B------:R-:W-:Y:S02]  /*1560*/  ULEA UR10, UR41, UR45, 0xa ;  /* 0x0000002d290a7291 */ /* 0x000fe4000f8e503f */
[----:B------:R-:W-:Y:S01]  /*1570*/  USHF.R.U32.HI UR4, URZ, 0x4, UR4 ;  /* 0x000000043f047899 */ /* 0x000fe20008011604 */
[----:B------:R-:W-:Y:S01]  /*1580*/  UMOV UR5, 0x80000020 ;  /* 0x8000002000057882 */ /* 0x000fe20000000000 */
[----:B------:R-:W-:-:S02]  /*1590*/  UMOV UR7, 0x80000020 ;  /* 0x8000002000077882 */ /* 0x000fc40000000000 */
[----:B------:R-:W-:Y:S02]  /*15a0*/  ULOP3.LUT UR4, UR4, 0x3fff, URZ, 0xc0, !UPT ;  /* 0x00003fff04047892 */ /* 0x000fe4000f8ec03f */
[----:B------:R-:W-:Y:S02]  /*15b0*/  UIADD3 UR11, UR10, 0x200, URZ ;  /* 0x000002000a0b7890 */ /* 0x000fe4000fffe03f */
[----:B------:R-:W-:-:S03]  /*15c0*/  ULOP3.LUT UR8, UR4, 0x10000, URZ, 0xfc, !UPT ;  /* 0x0001000004087892 */ /* 0x000fc6000f8efc3f */
[----:B------:R-:W-:Y:S01]  /*15d0*/  UMOV UR4, UR10 ;  /* 0x0000000a00047c82 */ /* 0x000fe20008000000 */
[----:B------:R-:W-:-:S07]  /*15e0*/  ULEA UR9, UR41, UR8, 0x8 ;  /* 0x0000000829097291 */ /* 0x000fce000f8e403f */
[----:B------:R-:W-:Y:S02]  /*15f0*/  UMOV UR6, UR9 ;  /* 0x0000000900067c82 */ /* 0x000fe40008000000 */
[----:B------:R-:W-:Y:S01]  /*1600*/  HGMMA.64x64x16.F32 R56, gdesc[UR4], RZ, !UPT, gsb0 ;  /* 0x00e00000043879f0 */ /* 0x000fe2000c0008ff */
[----:B------:R-:W-:Y:S01]  /*1610*/  UMOV UR4, UR11 ;  /* 0x0000000b00047c82 */ /* 0x000fe20008000000 */
[----:B------:R-:W-:Y:S01]  /*1620*/  UMOV UR5, 0x80000020 ;  /* 0x8000002000057882 */ /* 0x000fe20000000000 */
[----:B------:R-:W-:Y:S02]  /*1630*/  WARPGROUP.DEPBAR.LE gsb0, 0x0 ;  /* 0x00008000000079c5 */ /* 0x000fe40000010000 */
[----:B------:R-:W-:-:S06]  /*1640*/  WARPGROUP.ARRIVE ;  /* 0x00000000000079c5 */ /* 0x000fcc0000000000 */
[----:B------:R-:W-:Y:S01]  /*1650*/  HGMMA.64x64x16.F32 R24, gdesc[UR4], RZ, !UPT, gsb0 ;  /* 0x00e00000041879f0 */ /* 0x000fe2000c0008ff */
[----:B------:R-:W-:Y:S02]  /*1660*/  UIADD3 UR4, UR10, 0x2, URZ ;  /* 0x000000020a047890 */ /* 0x000fe4000fffe03f */
[----:B------:R-:W-:Y:S01]  /*1670*/  UIADD3 UR6, UR9, 0x2, URZ ;  /* 0x0000000209067890 */ /* 0x000fe2000fffe03f */
[----:B------:R-:W-:Y:S01]  /*1680*/  UMOV UR5, 0x80000020 ;  /* 0x8000002000057882 */ /* 0x000fe20000000000 */
[----:B------:R-:W-:Y:S01]  /*1690*/  UMOV UR7, 0x80000020 ;  /* 0x8000002000077882 */ /* 0x000fe20000000000 */
[----:B------:R-:W-:Y:S01]  /*16a0*/  UIADD3 UR10, UR10, 0x202, URZ ;  /* 0x000002020a0a7890 */ /* 0x000fe2000fffe03f */
[----:B------:R-:W-:Y:S02]  /*16b0*/  WARPGROUP.DEPBAR.LE gsb0, 0x0 ;  /* 0x00008000000079c5 */ /* 0x000fe40000010000 */
[----:B------:R-:W-:-:S06]  /*16c0*/  WARPGROUP.ARRIVE ;  /* 0x00000000000079c5 */ /* 0x000fcc0000000000 */
[----:B------:R-:W-:Y:S01]  /*16d0*/  HGMMA.64x64x16.F32 R56, gdesc[UR4], R56, gsb0 ;  /* 0x00e00000043879f0 */ /* 0x000fe20008000838 */
[----:B------:R-:W-:Y:S01]  /*16e0*/  UMOV UR4, UR10 ;  /* 0x0000000a00047c82 */ /* 0x000fe20008000000 */
[----:B------:R-:W-:Y:S01]  /*16f0*/  UMOV UR5, 0x80000020 ;  /* 0x8000002000057882 */ /* 0x000fe20000000000 */
[----:B------:R-:W-:Y:S02]  /*1700*/  WARPGROUP.DEPBAR.LE gsb0, 0x0 ;  /* 0x00008000000079c5 */ /* 0x000fe40000010000 */
[----:B------:R-:W-:-:S06]  /*1710*/  WARPGROUP.ARRIVE ;  /* 0x00000000000079c5 */ /* 0x000fcc0000000000 */
[----:B------:R-:W-:Y:S03]  /*1720*/  HGMMA.64x64x16.F32 R24, gdesc[UR4], R24, gsb0 ;  /* 0x00e00000041879f0 */ /* 0x000fe60008000818 */
[----:B------:R-:W-:Y:S02]  /*1730*/  WARPGROUP.DEPBAR.LE gsb0, 0x0 ;  /* 0x00008000000079c5 */ /* 0x000fe40000010000 */
[----:B------:R-:W-:Y:S05]  /*1740*/  @!P2 BRA `(.L_x_18) ;  /* 0x000000040014a947 */ /* 0x000fea0003800000 */
[----:B------:R-:W-:Y:S01]  /*1750*/  UIADD3 UR4, UR41, 0x1, URZ ;  /* 0x0000000129047890 */ /* 0x000fe2000fffe03f */
[----:B01----:R-:W-:Y:S01]  /*1760*/  IMAD.U32 R0, RZ, RZ, UR44 ;  /* 0x0000002cff007e24 */ /* 0x003fe2000f8e00ff */
[----:B------:R-:W-:Y:S02]  /*1770*/  UMOV UR10, UR41 ;  /* 0x00000029000a7c82 */ /* 0x000fe40008000000 */
[----:B------:R-:W-:-:S04]  /*1780*/  UISETP.NE.AND UP0, UPT, UR4, 0x7, UPT ;  /* 0x000000070400788c */ /* 0x000fc8000bf05270 */
[----:B------:R-:W-:Y:S02]  /*1790*/  USEL UR5, URZ, 0x1, UP0 ;  /* 0x000000013f057887 */ /* 0x000fe40008000000 */
[----:B------:R-:W-:Y:S02]  /*17a0*/  USEL UR9, UR4, URZ, UP0 ;  /* 0x0000003f04097287 */ /* 0x000fe40008000000 */
[----:B------:R-:W-:-:S06]  /*17b0*/  ULOP3.LUT UR5, UR40, UR5, URZ, 0x3c, !UPT ;  /* 0x0000000528057292 */ /* 0x000fcc000f8e3c3f */
[----:B------:R-:W-:-:S07]  /*17c0*/  IMAD.U32 R5, RZ, RZ, UR5 ;  /* 0x00000005ff057e24 */ /* 0x000fce000f8e00ff */
.L_x_25:
[----:B01----:R-:W-:Y:S05]  /*17d0*/  @!P0 BRA `(.L_x_19) ;  /* 0x0000000000048947 */ /* 0x003fea0003800000 */
[----:B------:R-:W-:Y:S01]  /*17e0*/  BPT.TRAP 0x1 ;  /* 0x000000040000795c */ /* 0x000fe20000300000 */
.L_x_19:
[----:B------:R-:W0:Y:S01]  /*17f0*/  S2UR UR5, SR_CgaCtaId ;  /* 0x00000000000579c3 */ /* 0x000e220000008800 */
[----:B------:R-:W-:Y:S01]  /*1800*/  UMOV UR4, 0x400 ;  /* 0x0000040000047882 */ /* 0x000fe20000000000 */
[----:B------:R-:W-:Y:S01]  /*1810*/  SHF.L.U32 R3, R5, 0x1f, RZ ;  /* 0x0000001f05037819 */ /* 0x000fe200000006ff */
[----:B0-----:R-:W-:-:S04]  /*1820*/  ULEA UR14, UR5, UR4, 0x18 ;  /* 0x00000004050e7291 */ /* 0x001fc8000f8ec03f */
[----:B------:R-:W-:-:S09]  /*1830*/  ULEA UR4, UR9, UR14, 0x3 ;  /* 0x0000000e09047291 */ /* 0x000fd2000f8e183f */
[----:B------:R0:W1:Y:S01]  /*1840*/  SYNCS.PHASECHK.TRANS64.TRYWAIT P1, [UR4], R3 ;  /* 0x00000003ff0075a7 */ /* 0x0000620008020144 */
[----:B------:R-:W-:Y:S05]  /*1850*/  @!P0 BRA `(.L_x_20) ;  /* 0x0000000000048947 */ /* 0x000fea0003800000 */
[----:B------:R-:W-:Y:S01]  /*1860*/  BPT.TRAP 0x1 ;  /* 0x000000040000795c */ /* 0x000fe20000300000 */
.L_x_20:
[----:B-1----:R-:W-:Y:S05]  /*1870*/  @P1 BRA `(.L_x_21) ;  /* 0x0000000000081947 */ /* 0x002fea0003800000 */
[----:B------:R-:W1:Y:S02]  /*1880*/  SYNCS.PHASECHK.TRANS64.TRYWAIT P1, [UR4], R3 ;  /* 0x00000003ff0075a7 */ /* 0x000e640008020144 */
[----:B-1----:R-:W-:Y:S05]  /*1890*/  @!P1 BRA `(.L_x_22) ;  /* 0x0000007000149947 */ /* 0x002fea0003800000 */
.L_x_21:
[----:B------:R-:W-:Y:S01]  /*18a0*/  ULEA UR11, UR9, UR8, 0x8 ;  /* 0x00000008090b7291 */ /* 0x000fe2000f8e403f */
[----:B------:R-:W-:Y:S01]  /*18b0*/  WARPGROUP.ARRIVE ;  /* 0x00000000000079c5 */ /* 0x000fe20000000000 */
[----:B------:R-:W-:Y:S01]  /*18c0*/  ULEA UR12, UR9, UR45, 0xa ;  /* 0x0000002d090c7291 */ /* 0x000fe2000f8e503f */
[----:B------:R-:W-:Y:S01]  /*18d0*/  UMOV UR7, 0x80000020 ;  /* 0x8000002000077882 */ /* 0x000fe20000000000 */
[----:B------:R-:W-:Y:S02]  /*18e0*/  UMOV UR5, 0x80000020 ;  /* 0x8000002000057882 */ /* 0x000fe40000000000 */
[----:B------:R-:W-:Y:S01]  /*18f0*/  UIADD3 UR13, UR12, 0x200, URZ ;  /* 0x000002000c0d7890 */ /* 0x000fe2000fffe03f */
[----:B------:R-:W-:Y:S02]  /*1900*/  UMOV UR6, UR11 ;  /* 0x0000000b00067c82 */ /* 0x000fe40008000000 */
[----:B------:R-:W-:Y:S02]  /*1910*/  UMOV UR4, UR12 ;  /* 0x0000000c00047c82 */ /* 0x000fe40008000000 */
[----:B------:R-:W-:Y:S01]  /*1920*/  HGMMA.64x64x16.F32 R56, gdesc[UR4], R56, gsb0 ;  /* 0x00e00000043879f0 */ /* 0x000fe20008000838 */
[----:B------:R-:W-:Y:S01]  /*1930*/  UMOV UR5, 0x80000020 ;  /* 0x8000002000057882 */ /* 0x000fe20000000000 */
[----:B------:R-:W-:Y:S01]  /*1940*/  UMOV UR4, UR13 ;  /* 0x0000000d00047c82 */ /* 0x000fe20008000000 */
[----:B------:R-:W-:-:S02]  /*1950*/  WARPGROUP.DEPBAR.LE gsb0, 0x0 ;  /* 0x00008000000079c5 */ /* 0x000fc40000010000 */
[----:B------:R-:W-:-:S06]  /*1960*/  WARPGROUP.ARRIVE ;  /* 0x00000000000079c5 */ /* 0x000fcc0000000000 */
[----:B------:R-:W-:Y:S01]  /*1970*/  HGMMA.64x64x16.F32 R24, gdesc[UR4], R24, gsb0 ;  /* 0x00e00000041879f0 */ /* 0x000fe20008000818 */
        /* <DEDUP_REMOVED lines=15> */
[----:B------:R-:W-:Y:S01]  /*1a70*/  BPT.TRAP 0x1 ;  /* 0x000000040000795c */ /* 0x000fe20000300000 */
.L_x_23:
[----:B------:R-:W-:Y:S01]  /*1a80*/  ULEA UR4, UR10, UR14, 0x3 ;  /* 0x0000000e0a047291 */ /* 0x000fe2000f8e183f */
[----:B------:R-:W-:-:S03]  /*1a90*/  ISETP.GT.U32.AND P1, PT, R18, 0x1, PT ;  /* 0x000000011200780c */ /* 0x000fc60003f24070 */
[----:B------:R-:W-:-:S04]  /*1aa0*/  UIADD3 UR4, UR4, 0x38, URZ ;  /* 0x0000003804047890 */ /* 0x000fc8000fffe03f */
[----:B------:R-:W-:-:S09]  /*1ab0*/  UPRMT UR4, URZ, 0x654, UR4 ;  /* 0x000006543f047896 */ /* 0x000fd20008000004 */
[----:B------:R-:W-:Y:S01]  /*1ac0*/  SYNCS.ARRIVE.TRANS64.RED.A1T0 RZ, [UR4], RZ ;  /* 0x000000ffffff79a7 */ /* 0x000fe20008100404 */
[----:B------:R-:W-:Y:S05]  /*1ad0*/  @P1 BRA `(.L_x_24) ;  /* 0x0000000000041947 */ /* 0x000fea0003800000 */
[----:B------:R-:W-:Y:S01]  /*1ae0*/  BPT.TRAP 0x1 ;  /* 0x000000040000795c */ /* 0x000fe20000300000 */
.L_x_24:
[----:B------:R-:W-:Y:S01]  /*1af0*/  UIADD3 UR9, UR9, 0x1, URZ ;  /* 0x0000000109097890 */ /* 0x000fe2000fffe03f */
[C---:B------:R-:W-:Y:S01]  /*1b00*/  ISETP.GT.AND P1, PT, R0.reuse, 0x1, PT ;  /* 0x000000010000780c */ /* 0x040fe20003f24270 */
[----:B------:R-:W-:Y:S01]  /*1b10*/  UIADD3 UR10, UR10, 0x1, URZ ;  /* 0x000000010a0a7890 */ /* 0x000fe2000fffe03f */
[----:B------:R-:W-:Y:S01]  /*1b20*/  VIADD R0, R0, 0xffffffff ;  /* 0xffffffff00007836 */ /* 0x000fe20000000000 */
[----:B------:R-:W-:Y:S02]  /*1b30*/  UISETP.NE.AND UP0, UPT, UR9, 0x7, UPT ;  /* 0x000000070900788c */ /* 0x000fe4000bf05270 */
[----:B------:R-:W-:Y:S02]  /*1b40*/  UISETP.NE.AND UP1, UPT, UR10, 0x7, UPT ;  /* 0x000000070a00788c */ /* 0x000fe4000bf25270 */
[----:B------:R-:W-:Y:S02]  /*1b50*/  USEL UR4, URZ, 0x1, UP0 ;  /* 0x000000013f047887 */ /* 0x000fe40008000000 */
[----:B------:R-:W-:-:S02]  /*1b60*/  USEL UR9, UR9, URZ, UP0 ;  /* 0x0000003f09097287 */ /* 0x000fc40008000000 */
[----:B------:R-:W-:Y:S02]  /*1b70*/  USEL UR10, UR10, URZ, UP1 ;  /* 0x0000003f0a0a7287 */ /* 0x000fe40008800000 */
[----:B------:R-:W-:Y:S01]  /*1b80*/  LOP3.LUT R5, R5, UR4, RZ, 0x3c, !PT ;  /* 0x0000000405057c12 */ /* 0x000fe2000f8e3cff */
[----:B------:R-:W-:Y:S09]  /*1b90*/  @P1 BRA `(.L_x_25) ;  /* 0xfffffffc000c1947 */ /* 0x000ff2000383ffff */
.L_x_18:
[----:B01----:R-:W0:Y:S02]  /*1ba0*/  LDC R0, c[0x0][0x28c] ;  /* 0x0000a300ff007b82 */ /* 0x003e240000000800 */
[----:B0-----:R-:W-:-:S13]  /*1bb0*/  ISETP.GE.AND P1, PT, R0, 0x1, PT ;  /* 0x000000010000780c */ /* 0x001fda0003f26270 */
[----:B------:R-:W-:Y:S05]  /*1bc0*/  @!P1 BRA `(.L_x_26) ;  /* 0x0000000000489947 */ /* 0x000fea0003800000 */
[----:B------:R-:W-:Y:S05]  /*1bd0*/  @!P0 BRA `(.L_x_27) ;  /* 0x0000000000048947 */ /* 0x000fea0003800000 */
[----:B------:R-:W-:Y:S01]  /*1be0*/  BPT.TRAP 0x1 ;  /* 0x000000040000795c */ /* 0x000fe20000300000 */
.L_x_27:
[----:B------:R-:W0:Y:S01]  /*1bf0*/  S2UR UR7, SR_CgaCtaId ;  /* 0x00000000000779c3 */ /* 0x000e220000008800 */
[----:B------:R-:W-:Y:S01]  /*1c00*/  UIADD3 UR6, UR44, UR41, URZ ;  /* 0x000000292c067290 */ /* 0x000fe2000fffe03f */
[----:B------:R-:W-:-:S03]  /*1c10*/  ISETP.GT.U32.AND P0, PT, R18, 0x1, PT ;  /* 0x000000011200780c */ /* 0x000fc60003f04070 */
[----:B------:R-:W-:-:S04]  /*1c20*/  UIMAD.WIDE.U32 UR4, UR6, 0x24924925, URZ ;  /* 0x24924925060478a5 */ /* 0x000fc8000f8e003f */
[----:B------:R-:W-:-:S04]  /*1c30*/  UIADD3 UR4, UR6, -UR5, URZ ;  /* 0x8000000506047290 */ /* 0x000fc8000fffe03f */
[----:B------:R-:W-:-:S03]  /*1c40*/  ULEA.HI UR4, UR4, UR5, URZ, 0x1f ;  /* 0x0000000504047291 */ /* 0x000fc6000f8ff83f */
[----:B------:R-:W-:Y:S01]  /*1c50*/  UMOV UR5, 0x400 ;  /* 0x0000040000057882 */ /* 0x000fe20000000000 */
[----:B------:R-:W-:-:S04]  /*1c60*/  USHF.R.U32.HI UR4, URZ, 0x2, UR4 ;  /* 0x000000023f047899 */ /* 0x000fc80008011604 */
[----:B------:R-:W-:Y:S02]  /*1c70*/  UIMAD UR4, UR4, -0x7, UR6 ;  /* 0xfffffff9040478a4 */ /* 0x000fe4000f8e0206 */
[----:B0-----:R-:W-:-:S04]  /*1c80*/  ULEA UR5, UR7, UR5, 0x18 ;  /* 0x0000000507057291 */ /* 0x001fc8000f8ec03f */
[----:B------:R-:W-:-:S04]  /*1c90*/  ULEA UR4, UR4, UR5, 0x3 ;  /* 0x0000000504047291 */ /* 0x000fc8000f8e183f */
[----:B------:R-:W-:-:S04]  /*1ca0*/  UIADD3 UR4, UR4, 0x38, URZ ;  /* 0x0000003804047890 */ /* 0x000fc8000fffe03f */
[----:B------:R-:W-:-:S09]  /*1cb0*/  UPRMT UR4, URZ, 0x654, UR4 ;  /* 0x000006543f047896 */ /* 0x000fd20008000004 */
[----:B------:R-:W-:Y:S01]  /*1cc0*/  SYNCS.ARRIVE.TRANS64.RED.A1T0 RZ, [UR4], RZ ;  /* 0x000000ffffff79a7 */ /* 0x000fe20008100404 */
[----:B------:R-:W-:Y:S05]  /*1cd0*/  @P0 BRA `(.L_x_26) ;  /* 0x0000000000040947 */ /* 0x000fea0003800000 */
[----:B------:R-:W-:Y:S01]  /*1ce0*/  BPT.TRAP 0x1 ;  /* 0x000000040000795c */ /* 0x000fe20000300000 */
.L_x_26:
[----:B------:R-:W-:Y:S01]  /*1cf0*/  IMAD.SHL.U32 R3, R100, 0x40, RZ ;  /* 0x0000004064037824 */ /* 0x000fe200078e00ff */
[----:B------:R-:W-:Y:S01]  /*1d00*/  UIADD3 UR41, UR43, UR41, URZ ;  /* 0x000000292b297290 */ /* 0x000fe2000fffe03f */
[----:B------:R-:W-:Y:S01]  /*1d10*/  SHF.R.S32.HI R21, RZ, 0x1f, R19 ;  /* 0x0000001fff157819 */ /* 0x000fe20000011413 */
[----:B------:R-:W-:Y:S01]  /*1d20*/  ULDC UR7, c[0x0][0x288] ;  /* 0x0000a20000077ab9 */ /* 0x000fe20000000800 */
[----:B------:R-:W-:Y:S01]  /*1d30*/  IMAD.SHL.U32 R6, R101, 0x100, RZ ;  /* 0x0000010065067824 */ /* 0x000fe200078e00ff */
[C---:B------:R-:W-:Y:S01]  /*1d40*/  LOP3.LUT R8, R3.reuse, 0x6, R96, 0xf8, !PT ;  /* 0x0000000603087812 */ /* 0x040fe200078ef860 */
[----:B------:R-:W-:Y:S01]  /*1d50*/  UISETP.GT.U32.AND UP0, UPT, UR41, 0x6, UPT ;  /* 0x000000062900788c */ /* 0x000fe2000bf04070 */
[----:B------:R-:W-:Y:S01]  /*1d60*/  ISETP.GE.AND P0, PT, R3, UR7, PT ;  /* 0x0000000703007c0c */ /* 0x000fe2000bf06270 */
[----:B------:R-:W-:Y:S01]  /*1d70*/  UIMAD.WIDE.U32 UR4, UR41, 0x24924925, URZ ;  /* 0x24924925290478a5 */ /* 0x000fe2000f8e003f */
[----:B------:R-:W-:Y:S01]  /*1d80*/  SHF.R.S32.HI R9, RZ, 0x1f, R8 ;  /* 0x0000001fff097819 */ /* 0x000fe20000011408 */
[----:B------:R-:W-:Y:S01]  /*1d90*/  ULDC UR12, c[0x0][0x284] ;  /* 0x0000a100000c7ab9 */ /* 0x000fe20000000800 */
[----:B------:R-:W-:Y:S01]  /*1da0*/  ULDC.64 UR8, c[0x0][0x5d0] ;  /* 0x0001740000087ab9 */ /* 0x000fe20000000a00 */
[----:B------:R-:W-:Y:S01]  /*1db0*/  UISETP.LT.U32.AND UP0, UPT, UR43, 0x7, UP0 ;  /* 0x000000072b00788c */ /* 0x000fe20008701070 */
[----:B------:R-:W-:Y:S01]  /*1dc0*/  IMAD R0, R21, UR8, RZ ;  /* 0x0000000815007c24 */ /* 0x000fe2000f8e02ff */
[----:B------:R-:W-:Y:S01]  /*1dd0*/  UIADD3 UR4, UR41, -UR5, URZ ;  /* 0x8000000529047290 */ /* 0x000fe2000fffe03f */
[----:B------:R-:W-:Y:S01]  /*1de0*/  ISETP.GE.OR P0, PT, R6, UR12, P0 ;  /* 0x0000000c06007c0c */ /* 0x000fe20008706670 */
[----:B------:R-:W-:Y:S01]  /*1df0*/  UISETP.GE.U32.AND UP1, UPT, UR43, 0x7, UPT ;  /* 0x000000072b00788c */ /* 0x000fe2000bf26070 */
[C---:B------:R-:W-:Y:S01]  /*1e00*/  IMAD R7, R19.reuse, UR9, R0 ;  /* 0x0000000913077c24 */ /* 0x040fe2000f8e0200 */
[----:B------:R-:W-:Y:S01]  /*1e10*/  USEL UR6, URZ, 0x1, !UP0 ;  /* 0x000000013f067887 */ /* 0x000fe2000c000000 */
[----:B------:R-:W-:Y:S01]  /*1e20*/  IMAD.WIDE.U32 R4, R19, UR8, R8 ;  /* 0x0000000813047c25 */ /* 0x000fe2000f8e0008 */
[----:B------:R-:W-:Y:S01]  /*1e30*/  ULEA.HI UR4, UR4, UR5, URZ, 0x1f ;  /* 0x0000000504047291 */ /* 0x000fe2000f8ff83f */
[----:B------:R-:W-:-:S02]  /*1e40*/  ULDC.64 UR10, c[0x0][0x5c8] ;  /* 0x00017200000a7ab9 */ /* 0x000fc40000000a00 */
[----:B------:R-:W-:Y:S01]  /*1e50*/  IMAD.WIDE R106, R101, 0x100, R22 ;  /* 0x00000100656a7825 */ /* 0x000fe200078e0216 */
[----:B------:R-:W-:Y:S02]  /*1e60*/  ULOP3.LUT UR40, UR40, UR6, URZ, 0x3c, !UPT ;  /* 0x0000000628287292 */ /* 0x000fe4000f8e3c3f */
[----:B------:R-:W-:Y:S01]  /*1e70*/  USHF.R.U32.HI UR4, URZ, 0x2, UR4 ;  /* 0x000000023f047899 */ /* 0x000fe20008011604 */
[----:B------:R-:W-:Y:S02]  /*1e80*/  IMAD R11, R107, UR10, RZ ;  /* 0x0000000a6b0b7c24 */ /* 0x000fe4000f8e02ff */
[----:B------:R-:W-:Y:S01]  /*1e90*/  IMAD.IADD R5, R5, 0x1, R7 ;  /* 0x0000000105057824 */ /* 0x000fe200078e0207 */
[----:B------:R-:W-:Y:S01]  /*1ea0*/  @UP1 ULOP3.LUT UR40, UR40, 0x1, UR4, 0x78, !UPT ;  /* 0x0000000128281892 */ /* 0x000fe2000f8e7804 */
[C---:B------:R-:W-:Y:S01]  /*1eb0*/  IMAD R11, R106.reuse, UR11, R11 ;  /* 0x0000000b6a0b7c24 */ /* 0x040fe2000f8e020b */
[----:B------:R-:W-:Y:S01]  /*1ec0*/  UIMAD UR41, UR4, -0x7, UR41 ;  /* 0xfffffff9042978a4 */ /* 0x000fe2000f8e0229 */
[----:B------:R-:W-:-:S04]  /*1ed0*/  IMAD.WIDE.U32 R110, R106, UR10, R4 ;  /* 0x0000000a6a6e7c25 */ /* 0x000fc8000f8e0004 */
[----:B------:R-:W-:Y:S01]  /*1ee0*/  IMAD.MOV.U32 R0, RZ, RZ, -0x1 ;  /* 0xffffffffff007424 */ /* 0x000fe200078e00ff */
[----:B------:R-:W-:Y:S06]  /*1ef0*/  @P0 BRA `(.L_x_28) ;  /* 0x0000004c00000947 */ /* 0x000fec0003800000 */
[----:B-----5:R-:W-:Y:S01]  /*1f00*/  FSETP.NEU.AND P1, PT, R89, RZ, PT ;  /* 0x000000ff5900720b */ /* 0x020fe20003f2d000 */
[----:B------:R-:W-:Y:S01]  /*1f10*/  IMAD.IADD R4, R90, 0x1, -R3 ;  /* 0x000000015a047824 */ /* 0x000fe200078e0a03 */
[----:B------:R-:W-:Y:S01]  /*1f20*/  BSSY B0, `(.L_x_28) ;  /* 0x00004bd000007945 */ /* 0x000fe20003800000 */
[----:B------:R-:W-:Y:S02]  /*1f30*/  IMAD.IADD R3, R99, 0x1, -R6 ;  /* 0x0000000163037824 */ /* 0x000fe400078e0a06 */
[----:B------:R-:W-:Y:S01]  /*1f40*/  IMAD.IADD R103, R111, 0x1, R11 ;  /* 0x000000016f677824 */ /* 0x000fe200078e020b */
[----:B------:R-:W-:-:S04]  /*1f50*/  ISETP.GT.AND P6, PT, R4, RZ, PT ;  /* 0x000000ff0400720c */ /* 0x000fc80003fc4270 */
[----:B------:R-:W-:-:S03]  /*1f60*/  ISETP.GT.AND P0, PT, R3, RZ, P6 ;  /* 0x000000ff0300720c */ /* 0x000fc60003704270 */
[----:B------:R-:W-:Y:S10]  /*1f70*/  @!P1 BRA `(.L_x_29) ;  /* 0x0000003400709947 */ /* 0x000ff40003800000 */
[----:B------:R-:W0:Y:S01]  /*1f80*/  LDC.64 R14, c[0x0][0x5b8] ;  /* 0x00016e00ff0e7b82 */ /* 0x000e220000000a00 */
[----:B------:R-:W-:-:S07]  /*1f90*/  ULDC.64 UR4, c[0x0][0x5c0] ;  /* 0x0001700000047ab9 */ /* 0x000fce0000000a00 */
[----:B------:R-:W1:Y:S08]  /*1fa0*/  LDC.64 R104, c[0x0][0x5b0] ;  /* 0x00016c00ff687b82 */ /* 0x000e700000000a00 */
[----:B------:R-:W2:Y:S01]  /*1fb0*/  LDC.64 R12, c[0x0][0x5a8] ;  /* 0x00016a00ff0c7b82 */ /* 0x000ea20000000a00 */
[-C--:B0-----:R-:W-:Y:S02]  /*1fc0*/  IMAD R6, R21, R14.reuse, RZ ;  /* 0x0000000e15067224 */ /* 0x081fe400078e02ff */
[----:B------:R-:W-:-:S04]  /*1fd0*/  IMAD.WIDE.U32 R20, R19, R14, R8 ;  /* 0x0000000e13147225 */ /* 0x000fc800078e0008 */
[----:B------:R-:W-:Y:S02]  /*1fe0*/  IMAD R113, R19, R15, R6 ;  /* 0x0000000f13717224 */ /* 0x000fe400078e0206 */
[-C--:B-1----:R-:W-:Y:S02]  /*1ff0*/  IMAD R5, R107, R104.reuse, RZ ;  /* 0x000000686b057224 */ /* 0x082fe400078e02ff */
[----:B------:R-:W-:Y:S02]  /*2000*/  IMAD.IADD R101, R21, 0x1, R113 ;  /* 0x0000000115657824 */ /* 0x000fe400078e0271 */
[----:B------:R-:W-:Y:S02]  /*2010*/  IMAD.MOV.U32 R100, RZ, RZ, R20 ;  /* 0x000000ffff647224 */ /* 0x000fe400078e0014 */
[C---:B------:R-:W-:Y:S02]  /*2020*/  IMAD R117, R106.reuse, R105, R5 ;  /* 0x000000696a757224 */ /* 0x040fe400078e0205 */
[----:B------:R-:W-:-:S04]  /*2030*/  IMAD.WIDE.U32 R6, R106, R104, R100 ;  /* 0x000000686a067225 */ /* 0x000fc800078e0064 */
[----:B------:R-:W-:Y:S01]  /*2040*/  IMAD.IADD R5, R7, 0x1, R117 ;  /* 0x0000000107057824 */ /* 0x000fe200078e0275 */
[----:B--2---:R-:W-:-:S04]  /*2050*/  LEA R10, P1, R6, R12, 0x1 ;  /* 0x0000000c060a7211 */ /* 0x004fc800078208ff */
[----:B------:R-:W-:-:S05]  /*2060*/  LEA.HI.X R11, R6, R13, R5, 0x1, P1 ;  /* 0x0000000d060b7211 */ /* 0x000fca00008f0c05 */
[----:B------:R-:W2:Y:S01]  /*2070*/  @P0 LDG.E.LTC128B.U16 R5, desc[UR38][R10.64] ;  /* 0x000000260a050981 */ /* 0x000ea2000c1e1520 */
[----:B------:R-:W-:Y:S01]  /*2080*/  ISETP.GT.AND P4, PT, R4, 0x1, PT ;  /* 0x000000010400780c */ /* 0x000fe20003f84270 */
[----:B------:R-:W-:Y:S01]  /*2090*/  IMAD.WIDE.U32 R6, R106, R104, R8 ;  /* 0x000000686a067225 */ /* 0x000fe200078e0008 */
[----:B------:R-:W-:Y:S01]  /*20a0*/  BSSY B1, `(.L_x_30) ;  /* 0x0000013000017945 */ /* 0x000fe20003800000 */
[----:B------:R-:W-:Y:S02]  /*20b0*/  SHF.L.U64.HI R111, R104, 0x3, R105 ;  /* 0x00000003686f7819 */ /* 0x000fe40000010269 */
[----:B------:R-:W-:Y:S01]  /*20c0*/  IMAD.IADD R7, R117, 0x1, R7 ;  /* 0x0000000175077824 */ /* 0x000fe200078e0207 */
[----:B------:R-:W-:Y:S01]  /*20d0*/  P2R R116, PR, RZ, 0x10 ;  /* 0x00000010ff747803 */ /* 0x000fe20000000000 */
[----:B------:R-:W-:-:S04]  /*20e0*/  IMAD.WIDE.U32 R108, R19, R14, R6 ;  /* 0x0000000e136c7225 */ /* 0x000fc800078e0006 */
[----:B------:R-:W-:Y:S01]  /*20f0*/  IMAD.IADD R7, R113, 0x1, R109 ;  /* 0x0000000171077824 */ /* 0x000fe200078e026d */
[----:B------:R-:W-:-:S04]  /*2100*/  LEA R6, P2, R108, R12, 0x1 ;  /* 0x0000000c6c067211 */ /* 0x000fc800078408ff */
[----:B------:R-:W-:Y:S01]  /*2110*/  LEA.HI.X R7, R108, R13, R7, 0x1, P2 ;  /* 0x0000000d6c077211 */ /* 0x000fe200010f0c07 */
[----:B--2---:R-:W-:-:S05]  /*2120*/  HADD2.F32 R102, -RZ, R5.H0_H0 ;  /* 0x20000005ff667230 */ /* 0x004fca0000004100 */
[----:B------:R-:W-:Y:S01]  /*2130*/  FMUL R15, R102, R89 ;  /* 0x00000059660f7220 */ /* 0x000fe20000400000 */
[----:B------:R-:W-:-:S03]  /*2140*/  LEA R102, P1, R110, UR4, 0x1 ;  /* 0x000000046e667c11 */ /* 0x000fc6000f8208ff */
[----:B------:R-:W-:Y:S01]  /*2150*/  FFMA R15, R56, R88, R15 ;  /* 0x00000058380f7223 */ /* 0x000fe2000000000f */
[----:B------:R-:W-:Y:S01]  /*2160*/  LEA.HI.X R103, R110, UR5, R103, 0x1, P1 ;  /* 0x000000056e677c11 */ /* 0x000fe200088f0c67 */
[----:B------:R-:W-:Y:S01]  /*2170*/  IMAD.SHL.U32 R110, R104, 0x8, RZ ;  /* 0x00000008686e7824 */ /* 0x000fe200078e00ff */
[----:B------:R-:W-:Y:S02]  /*2180*/  ISETP.GT.AND P1, PT, R3, RZ, P4 ;  /* 0x000000ff0300720c */ /* 0x000fe40002724270 */
[----:B------:R-:W-:-:S05]  /*2190*/  F2FP.F16.F32.PACK_AB R15, RZ, R15 ;  /* 0x0000000fff0f723e */ /* 0x000fca00000000ff */
[----:B------:R0:W-:Y:S06]  /*21a0*/  @P0 STG.E.U16 desc[UR38][R102.64], R15 ;  /* 0x0000000f66000986 */ /* 0x0001ec000c101526 */
[----:B------:R-:W-:Y:S05]  /*21b0*/  @!P1 BRA `(.L_x_31) ;  /* 0x0000000000049947 */ /* 0x000fea0003800000 */
[----:B------:R1:W5:Y:S02]  /*21c0*/  LDG.E.LTC128B.U16 R5, desc[UR38][R6.64+0x2] ;  /* 0x0000022606057981 */ /* 0x000364000c1e1520 */
.L_x_31:
[----:B------:R-:W-:Y:S05]  /*21d0*/  BSYNC B1 ;  /* 0x0000000000017941 */ /* 0x000fea0003800000 */
.L_x_30:
[----:B-----5:R-:W-:Y:S01]  /*21e0*/  HADD2.F32 R10, -RZ, R5.H0_H0 ;  /* 0x20000005ff0a7230 */ /* 0x020fe20000004100 */
[----:B------:R-:W-:Y:S01]  /*21f0*/  ISETP.GT.AND P0, PT, R3, 0x8, P6 ;  /* 0x000000080300780c */ /* 0x000fe20003704270 */
[----:B------:R-:W-:Y:S01]  /*2200*/  IMAD.WIDE.U32 R114, R106, R104, R110 ;  /* 0x000000686a727225 */ /* 0x000fe200078e006e */
[----:B0-----:R-:W-:-:S03]  /*2210*/  PRMT R15, R5, 0x7610, R15 ;  /* 0x00007610050f7816 */ /* 0x001fc6000000000f */
[----:B------:R-:W-:Y:S01]  /*2220*/  FMUL R10, R10, R89 ;  /* 0x000000590a0a7220 */ /* 0x000fe20000400000 */
[----:B------:R-:W-:Y:S01]  /*2230*/  IMAD.IADD R117, R117, 0x1, R115 ;  /* 0x0000000175757824 */ /* 0x000fe200078e0273 */
[----:B------:R-:W-:Y:S02]  /*2240*/  IADD3 R11, P2, R20, R114, RZ ;  /* 0x00000072140b7210 */ /* 0x000fe40007f5e0ff */
[----:B------:R-:W-:-:S03]  /*2250*/  FFMA R57, R57, R88, R10 ;  /* 0x0000005839397223 */ /* 0x000fc6000000000a */
[----:B------:R-:W-:Y:S01]  /*2260*/  IMAD.X R56, R117, 0x1, R101, P2 ;  /* 0x0000000175387824 */ /* 0x000fe200010e0665 */
[C---:B------:R-:W-:Y:S02]  /*2270*/  LEA R10, P2, R11.reuse, R12, 0x1 ;  /* 0x0000000c0b0a7211 */ /* 0x040fe400078408ff */
[----:B------:R-:W-:Y:S02]  /*2280*/  F2FP.F16.F32.PACK_AB R57, RZ, R57 ;  /* 0x00000039ff39723e */ /* 0x000fe400000000ff */
[----:B------:R-:W-:Y:S01]  /*2290*/  LEA.HI.X R11, R11, R13, R56, 0x1, P2 ;  /* 0x0000000d0b0b7211 */ /* 0x000fe200010f0c38 */
[----:B------:R-:W-:Y:S01]  /*22a0*/  @P1 IMAD.MOV.U32 R56, RZ, RZ, R102 ;  /* 0x000000ffff381224 */ /* 0x000fe200078e0066 */
[----:B------:R-:W-:Y:S01]  /*22b0*/  PRMT R109, R57, 0x7610, R109 ;  /* 0x00007610396d7816 */ /* 0x000fe2000000006d */
[----:B------:R-:W-:-:S05]  /*22c0*/  @P1 IMAD.MOV.U32 R57, RZ, RZ, R103 ;  /* 0x000000ffff391224 */ /* 0x000fca00078e0067 */
[----:B------:R0:W-:Y:S04]  /*22d0*/  @P1 STG.E.U16 desc[UR38][R56.64+0x2], R109 ;  /* 0x0000026d38001986 */ /* 0x0001e8000c101526 */
[----:B------:R-:W2:Y:S01]  /*22e0*/  @P0 LDG.E.LTC128B.U16 R15, desc[UR38][R10.64] ;  /* 0x000000260a0f0981 */ /* 0x000ea2000c1e1520 */
[----:B------:R-:W-:Y:S01]  /*22f0*/  IADD3 R114, P1, R8, R114, RZ ;  /* 0x0000007208727210 */ /* 0x000fe20007f3e0ff */
[----:B------:R-:W-:Y:S01]  /*2300*/  BSSY B1, `(.L_x_32) ;  /* 0x0000012000017945 */ /* 0x000fe20003800000 */
[----:B------:R-:W-:-:S03]  /*2310*/  SHF.L.U64.HI R119, R94, 0x1, R93 ;  /* 0x000000015e777819 */ /* 0x000fc6000001025d */
[----:B------:R-:W-:Y:S01]  /*2320*/  IMAD.X R115, R9, 0x1, R117, P1 ;  /* 0x0000000109737824 */ /* 0x000fe200008e0675 */
[----:B------:R-:W-:Y:S01]  /*2330*/  ISETP.GT.AND P1, PT, R3, 0x8, P4 ;  /* 0x000000080300780c */ /* 0x000fe20002724270 */
[----:B------:R-:W-:Y:S02]  /*2340*/  IMAD.SHL.U32 R117, R94, 0x2, RZ ;  /* 0x000000025e757824 */ /* 0x000fe400078e00ff */
[----:B------:R-:W-:-:S04]  /*2350*/  IMAD.WIDE.U32 R114, R19, R14, R114 ;  /* 0x0000000e13727225 */ /* 0x000fc800078e0072 */
[----:B0-----:R-:W-:Y:S01]  /*2360*/  IMAD.IADD R57, R113, 0x1, R115 ;  /* 0x0000000171397824 */ /* 0x001fe200078e0273 */
[----:B------:R-:W-:-:S04]  /*2370*/  LEA R56, P3, R114, R12, 0x1 ;  /* 0x0000000c72387211 */ /* 0x000fc800078608ff */
[----:B------:R-:W-:Y:S01]  /*2380*/  LEA.HI.X R57, R114, R13, R57, 0x1, P3 ;  /* 0x0000000d72397211 */ /* 0x000fe200018f0c39 */
[----:B--2---:R-:W-:-:S05]  /*2390*/  HADD2.F32 R108, -RZ, R15.H0_H0 ;  /* 0x2000000fff6c7230 */ /* 0x004fca0000004100 */
[----:B------:R-:W-:Y:S01]  /*23a0*/  FMUL R5, R108, R89 ;  /* 0x000000596c057220 */ /* 0x000fe20000400000 */
[----:B------:R-:W-:-:S03]  /*23b0*/  IADD3 R108, P2, R117, R102, RZ ;  /* 0x00000066756c7210 */ /* 0x000fc60007f5e0ff */
[----:B------:R-:W-:Y:S02]  /*23c0*/  FFMA R5, R58, R88, R5 ;  /* 0x000000583a057223 */ /* 0x000fe40000000005 */
[----:B------:R-:W-:-:S03]  /*23d0*/  IMAD.X R109, R119, 0x1, R103, P2 ;  /* 0x00000001776d7824 */ /* 0x000fc600010e0667 */
[----:B------:R-:W-:-:S05]  /*23e0*/  F2FP.F16.F32.PACK_AB R5, RZ, R5 ;  /* 0x00000005ff05723e */ /* 0x000fca00000000ff */
[----:B------:R0:W-:Y:S01]  /*23f0*/  @P0 STG.E.U16 desc[UR38][R108.64], R5 ;  /* 0x000000056c000986 */ /* 0x0001e2000c101526 */
[----:B------:R-:W-:Y:S05]  /*2400*/  @!P1 BRA `(.L_x_33) ;  /* 0x0000000000049947 */ /* 0x000fea0003800000 */
[----:B------:R2:W5:Y:S02]  /*2410*/  LDG.E.LTC128B.U16 R15, desc[UR38][R56.64+0x2] ;  /* 0x00000226380f7981 */ /* 0x000564000c1e1520 */
.L_x_33:
[----:B------:R-:W-:Y:S05]  /*2420*/  BSYNC B1 ;  /* 0x0000000000017941 */ /* 0x000fea0003800000 */
.L_x_32:
[----:B-----5:R-:W-:Y:S01]  /*2430*/  HADD2.F32 R10, -RZ, R15.H0_H0 ;  /* 0x2000000fff0a7230 */ /* 0x020fe20000004100 */
[----:B------:R-:W-:Y:S01]  /*2440*/  ISETP.GT.AND P4, PT, R4, 0x8, PT ;  /* 0x000000080400780c */ /* 0x000fe20003f84270 */
[----:B------:R-:W-:Y:S01]  /*2450*/  IMAD.MOV.U32 R58, RZ, RZ, R108 ;  /* 0x000000ffff3a7224 */ /* 0x000fe200078e006c */
[----:B------:R-:W-:Y:S01]  /*2460*/  BSSY B1, `(.L_x_34) ;  /* 0x000000b000017945 */ /* 0x000fe20003800000 */
[----:B------:R-:W-:Y:S01]  /*2470*/  PRMT R114, R15, 0x7610, R114 ;  /* 0x000076100f727816 */ /* 0x000fe20000000072 */
[----:B------:R-:W-:Y:S01]  /*2480*/  FMUL R10, R10, R89 ;  /* 0x000000590a0a7220 */ /* 0x000fe20000400000 */
[----:B------:R-:W-:Y:S02]  /*2490*/  ISETP.GT.AND P0, PT, R3, RZ, P4 ;  /* 0x000000ff0300720c */ /* 0x000fe40002704270 */
[----:B------:R-:W-:Y:S01]  /*24a0*/  P2R R115, PR, RZ, 0x10 ;  /* 0x00000010ff737803 */ /* 0x000fe20000000000 */
[----:B------:R-:W-:Y:S01]  /*24b0*/  FFMA R10, R59, R88, R10 ;  /* 0x000000583b0a7223 */ /* 0x000fe2000000000a */
[----:B------:R-:W-:-:S04]  /*24c0*/  IMAD.MOV.U32 R59, RZ, RZ, R109 ;  /* 0x000000ffff3b7224 */ /* 0x000fc800078e006d */
[----:B------:R-:W-:-:S05]  /*24d0*/  F2FP.F16.F32.PACK_AB R10, RZ, R10 ;  /* 0x0000000aff0a723e */ /* 0x000fca00000000ff */
[----:B------:R3:W-:Y:S01]  /*24e0*/  @P1 STG.E.U16 desc[UR38][R58.64+0x2], R10 ;  /* 0x0000020a3a001986 */ /* 0x0007e2000c101526 */
[----:B------:R-:W-:Y:S05]  /*24f0*/  @!P0 BRA `(.L_x_35) ;  /* 0x0000000000048947 */ /* 0x000fea0003800000 */
[----:B------:R4:W5:Y:S02]  /*2500*/  LDG.E.LTC128B.U16 R114, desc[UR38][R6.64+0x10] ;  /* 0x0000102606727981 */ /* 0x000964000c1e1520 */
.L_x_35:
[----:B------:R-:W-:Y:S05]  /*2510*/  BSYNC B1 ;  /* 0x0000000000017941 */ /* 0x000fea0003800000 */
.L_x_34:
[----:B---3-5:R-:W-:Y:S01]  /*2520*/  HADD2.F32 R10, -RZ, R114.H0_H0 ;  /* 0x20000072ff0a7230 */ /* 0x028fe20000004100 */
[C---:B0-----:R-:W-:Y:S01]  /*2530*/  SHF.L.U64.HI R5, R95.reuse, 0x1, R92 ;  /* 0x000000015f057819 */ /* 0x041fe2000001025c */
[----:B------:R-:W-:Y:S01]  /*2540*/  IMAD.SHL.U32 R15, R95, 0x2, RZ ;  /* 0x000000025f0f7824 */ /* 0x000fe200078e00ff */
[----:B------:R-:W-:Y:S01]  /*2550*/  ISETP.GT.AND P3, PT, R4, 0x9, PT ;  /* 0x000000090400780c */ /* 0x000fe20003f64270 */
[----:B------:R-:W-:Y:S01]  /*2560*/  BSSY B1, `(.L_x_36) ;  /* 0x000000b000017945 */ /* 0x000fe20003800000 */
[----:B------:R-:W-:Y:S02]  /*2570*/  FMUL R11, R10, R89 ;  /* 0x000000590a0b7220 */ /* 0x000fe40000400000 */
[----:B------:R-:W-:Y:S02]  /*2580*/  IADD3 R10, P1, P2, R15, R102, R117 ;  /* 0x000000660f0a7210 */ /* 0x000fe40007a3e075 */
[----:B------:R-:W-:Y:S01]  /*2590*/  FFMA R60, R60, R88, R11 ;  /* 0x000000583c3c7223 */ /* 0x000fe2000000000b */
[----:B------:R-:W-:-:S02]  /*25a0*/  P2R R117, PR, RZ, 0x8 ;  /* 0x00000008ff757803 */ /* 0x000fc40000000000 */
[----:B------:R-:W-:Y:S02]  /*25b0*/  IADD3.X R11, R5, R103, R119, P1, P2 ;  /* 0x00000067050b7210 */ /* 0x000fe40000fe4477 */
[----:B------:R-:W-:Y:S02]  /*25c0*/  F2FP.F16.F32.PACK_AB R60, RZ, R60 ;  /* 0x0000003cff3c723e */ /* 0x000fe400000000ff */
[----:B------:R-:W-:-:S03]  /*25d0*/  ISETP.GT.AND P1, PT, R3, RZ, P3 ;  /* 0x000000ff0300720c */ /* 0x000fc60001f24270 */
[----:B------:R0:W-:Y:S10]  /*25e0*/  @P0 STG.E.U16 desc[UR38][R102.64+0x10], R60 ;  /* 0x0000103c66000986 */ /* 0x0001f4000c101526 */
[----:B------:R-:W-:Y:S05]  /*25f0*/  @!P1 BRA `(.L_x_37) ;  /* 0x0000000000049947 */ /* 0x000fea0003800000 */
[----:B------:R3:W5:Y:S02]  /*2600*/  LDG.E.LTC128B.U16 R114, desc[UR38][R6.64+0x12] ;  /* 0x0000122606727981 */ /* 0x000764000c1e1520 */
.L_x_37:
[----:B------:R-:W-:Y:S05]  /*2610*/  BSYNC B1 ;  /* 0x0000000000017941 */ /* 0x000fea0003800000 */
.L_x_36:
[----:B0----5:R-:W-:Y:S01]  /*2620*/  HADD2.F32 R60, -RZ, R114.H0_H0 ;  /* 0x20000072ff3c7230 */ /* 0x021fe20000004100 */
[----:B------:R-:W-:Y:S01]  /*2630*/  ISETP.GT.AND P0, PT, R3, 0x8, P4 ;  /* 0x000000080300780c */ /* 0x000fe20002704270 */
[----:B------:R-:W-:Y:S03]  /*2640*/  BSSY B1, `(.L_x_38) ;  /* 0x000000a000017945 */ /* 0x000fe60003800000 */
[----:B------:R-:W-:-:S04]  /*2650*/  FMUL R60, R60, R89 ;  /* 0x000000593c3c7220 */ /* 0x000fc80000400000 */
[----:B------:R-:W-:Y:S01]  /*2660*/  FFMA R60, R61, R88, R60 ;  /* 0x000000583d3c7223 */ /* 0x000fe2000000003c */
[----:B------:R-:W-:-:S04]  /*2670*/  @P1 IMAD.MOV.U32 R61, RZ, RZ, R103 ;  /* 0x000000ffff3d1224 */ /* 0x000fc800078e0067 */
[----:B------:R-:W-:-:S04]  /*2680*/  F2FP.F16.F32.PACK_AB R60, RZ, R60 ;  /* 0x0000003cff3c723e */ /* 0x000fc800000000ff */
[----:B------:R-:W-:Y:S01]  /*2690*/  PRMT R118, R60, 0x7610, R118 ;  /* 0x000076103c767816 */ /* 0x000fe20000000076 */
[----:B------:R-:W-:-:S05]  /*26a0*/  @P1 IMAD.MOV.U32 R60, RZ, RZ, R102 ;  /* 0x000000ffff3c1224 */ /* 0x000fca00078e0066 */
[----:B------:R0:W-:Y:S01]  /*26b0*/  @P1 STG.E.U16 desc[UR38][R60.64+0x12], R118 ;  /* 0x000012763c001986 */ /* 0x0001e2000c101526 */
[----:B------:R-:W-:Y:S05]  /*26c0*/  @!P0 BRA `(.L_x_39) ;  /* 0x0000000000048947 */ /* 0x000fea0003800000 */
[----:B------:R0:W5:Y:S02]  /*26d0*/  LDG.E.LTC128B.U16 R114, desc[UR38][R56.64+0x10] ;  /* 0x0000102638727981 */ /* 0x000164000c1e1520 */
.L_x_39:
[----:B------:R-:W-:Y:S05]  /*26e0*/  BSYNC B1 ;  /* 0x0000000000017941 */ /* 0x000fea0003800000 */
.L_x_38:
[----:B0----5:R-:W-:Y:S01]  /*26f0*/  HADD2.F32 R60, -RZ, R114.H0_H0 ;  /* 0x20000072ff3c7230 */ /* 0x021fe20000004100 */
[----:B------:R-:W-:Y:S01]  /*2700*/  ISETP.GT.AND P1, PT, R3, 0x8, P3 ;  /* 0x000000080300780c */ /* 0x000fe20001f24270 */
[----:B------:R-:W-:Y:S03]  /*2710*/  BSSY B1, `(.L_x_40) ;  /* 0x0000007000017945 */ /* 0x000fe60003800000 */
[----:B------:R-:W-:-:S04]  /*2720*/  FMUL R61, R60, R89 ;  /* 0x000000593c3d7220 */ /* 0x000fc80000400000 */
[----:B------:R-:W-:-:S05]  /*2730*/  FFMA R61, R62, R88, R61 ;  /* 0x000000583e3d7223 */ /* 0x000fca000000003d */
[----:B------:R-:W-:-:S05]  /*2740*/  F2FP.F16.F32.PACK_AB R61, RZ, R61 ;  /* 0x0000003dff3d723e */ /* 0x000fca00000000ff */
[----:B------:R0:W-:Y:S01]  /*2750*/  @P0 STG.E.U16 desc[UR38][R58.64+0x10], R61 ;  /* 0x0000103d3a000986 */ /* 0x0001e2000c101526 */
[----:B------:R-:W-:Y:S05]  /*2760*/  @!P1 BRA `(.L_x_41) ;  /* 0x0000000000049947 */ /* 0x000fea0003800000 */
[----:B------:R0:W5:Y:S02]  /*2770*/  LDG.E.LTC128B.U16 R114, desc[UR38][R56.64+0x12] ;  /* 0x0000122638727981 */ /* 0x000164000c1e1520 */
.L_x_41:
[----:B------:R-:W-:Y:S05]  /*2780*/  BSYNC B1 ;  /* 0x0000000000017941 */ /* 0x000fea0003800000 */
.L_x_40:
[----:B-----5:R-:W-:Y:S01]  /*2790*/  HADD2.F32 R60, -RZ, R114.H0_H0 ;  /* 0x20000072ff3c7230 */ /* 0x020fe20000004100 */
[----:B------:R-:W-:Y:S01]  /*27a0*/  IADD3 R121, P0, R106, 0x80, RZ ;  /* 0x000000806a797810 */ /* 0x000fe20007f1e0ff */
[----:B------:R-:W-:Y:S01]  /*27b0*/  BSSY B1, `(.L_x_42) ;  /* 0x000000b000017945 */ /* 0x000fe20003800000 */
[----:B------:R-:W-:Y:S02]  /*27c0*/  ISETP.GT.AND P2, PT, R4, 0x10, PT ;  /* 0x000000100400780c */ /* 0x000fe40003f44270 */
[----:B------:R-:W-:Y:S01]  /*27d0*/  FMUL R60, R60, R89 ;  /* 0x000000593c3c7220 */ /* 0x000fe20000400000 */
[----:B------:R-:W-:Y:S01]  /*27e0*/  IMAD.X R107, RZ, RZ, R107, P0 ;  /* 0x000000ffff6b7224 */ /* 0x000fe200000e066b */
[----:B------:R-:W-:Y:S02]  /*27f0*/  ISETP.GT.AND P0, PT, R3, RZ, P2 ;  /* 0x000000ff0300720c */ /* 0x000fe40001704270 */
[----:B------:R-:W-:Y:S01]  /*2800*/  FFMA R60, R63, R88, R60 ;  /* 0x000000583f3c7223 */ /* 0x000fe2000000003c */
[----:B------:R-:W-:-:S04]  /*2810*/  P2R R118, PR, RZ, 0x4 ;  /* 0x00000004ff767803 */ /* 0x000fc80000000000 */
[----:B------:R-:W-:-:S05]  /*2820*/  F2FP.F16.F32.PACK_AB R60, RZ, R60 ;  /* 0x0000003cff3c723e */ /* 0x000fca00000000ff */
[----:B------:R0:W-:Y:S01]  /*2830*/  @P1 STG.E.U16 desc[UR38][R58.64+0x12], R60 ;  /* 0x0000123c3a001986 */ /* 0x0001e2000c101526 */
[----:B------:R-:W-:Y:S05]  /*2840*/  @!P0 BRA `(.L_x_43) ;  /* 0x0000000000048947 */ /* 0x000fea0003800000 */
[----:B------:R0:W5:Y:S02]  /*2850*/  LDG.E.LTC128B.U16 R114, desc[UR38][R6.64+0x20] ;  /* 0x0000202606727981 */ /* 0x000164000c1e1520 */
.L_x_43:
[----:B------:R-:W-:Y:S05]  /*2860*/  BSYNC B1 ;  /* 0x0000000000017941 */ /* 0x000fea0003800000 */
.L_x_42:
[----:B0----5:R-:W-:Y:S01]  /*2870*/  HADD2.F32 R60, -RZ, R114.H0_H0 ;  /* 0x20000072ff3c7230 */ /* 0x021fe20000004100 */
[----:B------:R-:W-:Y:S01]  /*2880*/  ISETP.GT.AND P1, PT, R4, 0x11, PT ;  /* 0x000000110400780c */ /* 0x000fe20003f24270 */
[-C--:B------:R-:W-:Y:S01]  /*2890*/  IMAD.WIDE.U32 R62, R121, R104.reuse, R8 ;  /* 0x00000068793e7225 */ /* 0x080fe200078e0008 */
[----:B------:R-:W-:Y:S03]  /*28a0*/  BSSY B1, `(.L_x_44) ;  /* 0x0000021000017945 */ /* 0x000fe60003800000 */
[----:B------:R-:W-:Y:S01]  /*28b0*/  FMUL R21, R60, R89 ;  /* 0x000000593c157220 */ /* 0x000fe20000400000 */
[----:B------:R-:W-:-:S03]  /*28c0*/  IMAD R60, R107, R104, RZ ;  /* 0x000000686b3c7224 */ /* 0x000fc600078e02ff */
[----:B------:R-:W-:Y:S01]  /*28d0*/  FFMA R21, R64, R88, R21 ;  /* 0x0000005840157223 */ /* 0x000fe20000000015 */
[C---:B------:R-:W-:Y:S02]  /*28e0*/  IMAD R119, R121.reuse, R105, R60 ;  /* 0x0000006979777224 */ /* 0x040fe400078e023c */
[----:B------:R-:W-:Y:S02]  /*28f0*/  IMAD.WIDE.U32 R60, R121, R104, R100 ;  /* 0x00000068793c7225 */ /* 0x000fe400078e0064 */
[----:B------:R-:W-:Y:S02]  /*2900*/  F2FP.F16.F32.PACK_AB R21, RZ, R21 ;  /* 0x00000015ff15723e */ /* 0x000fe400000000ff */
[----:B------:R-:W-:Y:S02]  /*2910*/  IMAD.IADD R63, R119, 0x1, R63 ;  /* 0x00000001773f7824 */ /* 0x000fe400078e023f */
[----:B------:R-:W-:Y:S01]  /*2920*/  PRMT R105, R21, 0x7610, R105 ;  /* 0x0000761015697816 */ /* 0x000fe20000000069 */
[----:B------:R-:W-:-:S02]  /*2930*/  IMAD.IADD R21, R61, 0x1, R119 ;  /* 0x000000013d157824 */ /* 0x000fc400078e0277 */
[----:B------:R-:W-:Y:S02]  /*2940*/  IMAD.WIDE.U32 R106, R19, R14, R62 ;  /* 0x0000000e136a7225 */ /* 0x000fe400078e003e */
[----:B------:R0:W-:Y:S01]  /*2950*/  @P0 STG.E.U16 desc[UR38][R102.64+0x20], R105 ;  /* 0x0000206966000986 */ /* 0x0001e2000c101526 */
[----:B------:R-:W-:-:S04]  /*2960*/  LEA R62, P0, R60, R12, 0x1 ;  /* 0x0000000c3c3e7211 */ /* 0x000fc800078008ff */
[----:B------:R-:W-:Y:S01]  /*2970*/  LEA.HI.X R63, R60, R13, R21, 0x1, P0 ;  /* 0x0000000d3c3f7211 */ /* 0x000fe200000f0c15 */
[----:B------:R-:W-:Y:S01]  /*2980*/  IMAD.IADD R21, R113, 0x1, R107 ;  /* 0x0000000171157824 */ /* 0x000fe200078e026b */
[----:B------:R-:W-:-:S04]  /*2990*/  LEA R60, P0, R106, R12, 0x1 ;  /* 0x0000000c6a3c7211 */ /* 0x000fc800078008ff */
[----:B------:R-:W-:Y:S01]  /*29a0*/  LEA.HI.X R61, R106, R13, R21, 0x1, P0 ;  /* 0x0000000d6a3d7211 */ /* 0x000fe200000f0c15 */
[----:B0-----:R-:W-:-:S04]  /*29b0*/  IMAD.WIDE.U32 R104, R121, R104, R110 ;  /* 0x0000006879687225 */ /* 0x001fc800078e006e */
[----:B------:R-:W-:Y:S01]  /*29c0*/  IMAD.IADD R119, R119, 0x1, R105 ;  /* 0x0000000177777824 */ /* 0x000fe200078e0269 */
[----:B------:R-:W-:-:S05]  /*29d0*/  IADD3 R64, P0, R20, R104, RZ ;  /* 0x0000006814407210 */ /* 0x000fca0007f1e0ff */
[----:B------:R-:W-:Y:S01]  /*29e0*/  IMAD.X R100, R119, 0x1, R101, P0 ;  /* 0x0000000177647824 */ /* 0x000fe200000e0665 */
[----:B------:R-:W-:-:S05]  /*29f0*/  IADD3 R20, P0, R8, R104, RZ ;  /* 0x0000006808147210 */ /* 0x000fca0007f1e0ff */
[----:B------:R-:W-:Y:S01]  /*2a00*/  IMAD.X R21, R9, 0x1, R119, P0 ;  /* 0x0000000109157824 */ /* 0x000fe200000e0677 */
[----:B------:R-:W-:Y:S01]  /*2a10*/  LEA R8, P0, R64, R12, 0x1 ;  /* 0x0000000c40087211 */ /* 0x000fe200078008ff */
[----:B------:R-:W-:-:S03]  /*2a20*/  IMAD.WIDE.U32 R20, R19, R14, R20 ;  /* 0x0000000e13147225 */ /* 0x000fc600078e0014 */
[----:B------:R-:W-:Y:S02]  /*2a30*/  LEA.HI.X R9, R64, R13, R100, 0x1, P0 ;  /* 0x0000000d40097211 */ /* 0x000fe400000f0c64 */
[----:B------:R-:W-:Y:S01]  /*2a40*/  P2R R100, PR, RZ, 0x2 ;  /* 0x00000002ff647803 */ /* 0x000fe20000000000 */
[----:B------:R-:W-:Y:S01]  /*2a50*/  IMAD.IADD R113, R113, 0x1, R21 ;  /* 0x0000000171717824 */ /* 0x000fe200078e0215 */
[----:B------:R-:W-:-:S04]  /*2a60*/  LEA R12, P0, R20, R12, 0x1 ;  /* 0x0000000c140c7211 */ /* 0x000fc800078008ff */
[----:B------:R-:W-:Y:S02]  /*2a70*/  LEA.HI.X R13, R20, R13, R113, 0x1, P0 ;  /* 0x0000000d140d7211 */ /* 0x000fe400000f0c71 */
[----:B------:R-:W-:-:S13]  /*2a80*/  ISETP.GT.AND P0, PT, R3, RZ, P1 ;  /* 0x000000ff0300720c */ /* 0x000fda0000f04270 */
[----:B------:R-:W-:Y:S05]  /*2a90*/  @!P0 BRA `(.L_x_45) ;  /* 0x0000000000048947 */ /* 0x000fea0003800000 */
[----:B------:R0:W5:Y:S02]  /*2aa0*/  LDG.E.LTC128B.U16 R114, desc[UR38][R6.64+0x22] ;  /* 0x0000222606727981 */ /* 0x000164000c1e1520 */
.L_x_45:
[----:B------:R-:W-:Y:S05]  /*2ab0*/  BSYNC B1 ;  /* 0x0000000000017941 */ /* 0x000fea0003800000 */
.L_x_44:
[----:B-----5:R-:W-:Y:S01]  /*2ac0*/  HADD2.F32 R14, -RZ, R114.H0_H0 ;  /* 0x20000072ff0e7230 */ /* 0x020fe20000004100 */
[----:B------:R-:W-:Y:S01]  /*2ad0*/  BSSY B1, `(.L_x_46) ;  /* 0x000000a000017945 */ /* 0x000fe20003800000 */
[----:B------:R-:W-:Y:S02]  /*2ae0*/  @P0 IMAD.MOV.U32 R20, RZ, RZ, R102 ;  /* 0x000000ffff140224 */ /* 0x000fe400078e0066 */
[----:B------:R-:W-:Y:S02]  /*2af0*/  @P0 IMAD.MOV.U32 R21, RZ, RZ, R103 ;  /* 0x000000ffff150224 */ /* 0x000fe400078e0067 */
[----:B------:R-:W-:-:S04]  /*2b00*/  FMUL R14, R14, R89 ;  /* 0x000000590e0e7220 */ /* 0x000fc80000400000 */
[----:B------:R-:W-:-:S05]  /*2b10*/  FFMA R14, R65, R88, R14 ;  /* 0x00000058410e7223 */ /* 0x000fca000000000e */
[----:B------:R-:W-:-:S05]  /*2b20*/  F2FP.F16.F32.PACK_AB R14, RZ, R14 ;  /* 0x0000000eff0e723e */ /* 0x000fca00000000ff */
[----:B------:R0:W-:Y:S01]  /*2b30*/  @P0 STG.E.U16 desc[UR38][R20.64+0x22], R14 ;  /* 0x0000220e14000986 */ /* 0x0001e2000c101526 */
[----:B------:R-:W-:-:S13]  /*2b40*/  ISETP.GT.AND P0, PT, R3, 0x8, P2 ;  /* 0x000000080300780c */ /* 0x000fda0001704270 */
[----:B0-----:R-:W-:Y:S05]  /*2b50*/  @!P0 BRA `(.L_x_47) ;  /* 0x0000000000048947 */ /* 0x001fea0003800000 */
[----:B------:R0:W5:Y:S02]  /*2b60*/  LDG.E.LTC128B.U16 R114, desc[UR38][R56.64+0x20] ;  /* 0x0000202638727981 */ /* 0x000164000c1e1520 */
.L_x_47:
[----:B------:R-:W-:Y:S05]  /*2b70*/  BSYNC B1 ;  /* 0x0000000000017941 */ /* 0x000fea0003800000 */
.L_x_46:
[----:B-----5:R-:W-:Y:S01]  /*2b80*/  HADD2.F32 R14, -RZ, R114.H0_H0 ;  /* 0x20000072ff0e7230 */ /* 0x020fe20000004100 */
[----:B------:R-:W-:Y:S04]  /*2b90*/  BSSY B1, `(.L_x_48) ;  /* 0x0000008000017945 */ /* 0x000fe80003800000 */
[----:B------:R-:W-:-:S04]  /*2ba0*/  FMUL R19, R14, R89 ;  /* 0x000000590e137220 */ /* 0x000fc80000400000 */
[----:B------:R-:W-:-:S05]  /*2bb0*/  FFMA R19, R66, R88, R19 ;  /* 0x0000005842137223 */ /* 0x000fca0000000013 */
[----:B------:R-:W-:-:S05]  /*2bc0*/  F2FP.F16.F32.PACK_AB R19, RZ, R19 ;  /* 0x00000013ff13723e */ /* 0x000fca00000000ff */
[----:B------:R0:W-:Y:S01]  /*2bd0*/  @P0 STG.E.U16 desc[UR38][R58.64+0x20], R19 ;  /* 0x000020133a000986 */ /* 0x0001e2000c101526 */
[----:B------:R-:W-:-:S13]  /*2be0*/  ISETP.GT.AND P0, PT, R3, 0x8, P1 ;  /* 0x000000080300780c */ /* 0x000fda0000f04270 */
[----:B0-----:R-:W-:Y:S05]  /*2bf0*/  @!P0 BRA `(.L_x_49) ;  /* 0x0000000000048947 */ /* 0x001fea0003800000 */
[----:B------:R0:W5:Y:S02]  /*2c00*/  LDG.E.LTC128B.U16 R114, desc[UR38][R56.64+0x22] ;  /* 0x0000222638727981 */ /* 0x000164000c1e1520 */
.L_x_49:
[----:B------:R-:W-:Y:S05]  /*2c10*/  BSYNC B1 ;  /* 0x0000000000017941 */ /* 0x000fea0003800000 */
.L_x_48:
[----:B-----5:R-:W-:Y:S01]  /*2c20*/  HADD2.F32 R14, -RZ, R114.H0_H0 ;  /* 0x20000072ff0e7230 */ /* 0x020fe20000004100 */
[----:B------:R-:W-:Y:S01]  /*2c30*/  ISETP.GT.AND P2, PT, R4, 0x18, PT ;  /* 0x000000180400780c */ /* 0x000fe20003f44270 */
[----:B------:R-:W-:Y:S03]  /*2c40*/  BSSY B1, `(.L_x_50) ;  /* 0x0000009000017945 */ /* 0x000fe60003800000 */
[----:B------:R-:W-:Y:S01]  /*2c50*/  FMUL R14, R14, R89 ;  /* 0x000000590e0e7220 */ /* 0x000fe20000400000 */
[----:B------:R-:W-:-:S03]  /*2c60*/  P2R R101, PR, RZ, 0x4 ;  /* 0x00000004ff657803 */ /* 0x000fc60000000000 */
[----:B------:R-:W-:-:S05]  /*2c70*/  FFMA R14, R67, R88, R14 ;  /* 0x00000058430e7223 */ /* 0x000fca000000000e */
[----:B------:R-:W-:-:S05]  /*2c80*/  F2FP.F16.F32.PACK_AB R14, RZ, R14 ;  /* 0x0000000eff0e723e */ /* 0x000fca00000000ff */
[----:B------:R0:W-:Y:S01]  /*2c90*/  @P0 STG.E.U16 desc[UR38][R58.64+0x22], R14 ;  /* 0x0000220e3a000986 */ /* 0x0001e2000c101526 */
[----:B------:R-:W-:-:S13]  /*2ca0*/  ISETP.GT.AND P0, PT, R3, RZ, P2 ;  /* 0x000000ff0300720c */ /* 0x000fda0001704270 */
[----:B0-----:R-:W-:Y:S05]  /*2cb0*/  @!P0 BRA `(.L_x_51) ;  /* 0x0000000000048947 */ /* 0x001fea0003800000 */
[----:B------:R0:W5:Y:S02]  /*2cc0*/  LDG.E.LTC128B.U16 R114, desc[UR38][R6.64+0x30] ;  /* 0x0000302606727981 */ /* 0x000164000c1e1520 */
.L_x_51:
[----:B------:R-:W-:Y:S05]  /*2cd0*/  BSYNC B1 ;  /* 0x0000000000017941 */ /* 0x000fea0003800000 */
.L_x_50:
[----:B-----5:R-:W-:Y:S01]  /*2ce0*/  HADD2.F32 R14, -RZ, R114.H0_H0 ;  /* 0x20000072ff0e7230 */ /* 0x020fe20000004100 */
[----:B------:R-:W-:Y:S01]  /*2cf0*/  ISETP.GT.AND P1, PT, R4, 0x19, PT ;  /* 0x000000190400780c */ /* 0x000fe20003f24270 */
[----:B------:R-:W-:Y:S01]  /*2d00*/  @P0 IMAD.MOV.U32 R20, RZ, RZ, R102 ;  /* 0x000000ffff140224 */ /* 0x000fe200078e0066 */
[----:B------:R-:W-:Y:S01]  /*2d10*/  BSSY B1, `(.L_x_52) ;  /* 0x000000a000017945 */ /* 0x000fe20003800000 */
[----:B------:R-:W-:Y:S02]  /*2d20*/  @P0 IMAD.MOV.U32 R21, RZ, RZ, R103 ;  /* 0x000000ffff150224 */ /* 0x000fe400078e0067 */
[----:B------:R-:W-:-:S04]  /*2d30*/  FMUL R19, R14, R89 ;  /* 0x000000590e137220 */ /* 0x000fc80000400000 */
[----:B------:R-:W-:Y:S01]  /*2d40*/  FFMA R19, R68, R88, R19 ;  /* 0x0000005844137223 */ /* 0x000fe20000000013 */
[----:B------:R-:W-:-:S04]  /*2d50*/  P2R R68, PR, RZ, 0x2 ;  /* 0x00000002ff447803 */ /* 0x000fc80000000000 */
[----:B------:R-:W-:-:S05]  /*2d60*/  F2FP.F16.F32.PACK_AB R19, RZ, R19 ;  /* 0x00000013ff13723e */ /* 0x000fca00000000ff */
[----:B------:R0:W-:Y:S01]  /*2d70*/  @P0 STG.E.U16 desc[UR38][R20.64+0x30], R19 ;  /* 0x0000301314000986 */ /* 0x0001e2000c101526 */
[----:B------:R-:W-:-:S13]  /*2d80*/  ISETP.GT.AND P0, PT, R3, RZ, P1 ;  /* 0x000000ff0300720c */ /* 0x000fda0000f04270 */
[----:B0-----:R-:W-:Y:S05]  /*2d90*/  @!P0 BRA `(.L_x_53) ;  /* 0x0000000000048947 */ /* 0x001fea0003800000 */
[----:B------:R0:W5:Y:S02]  /*2da0*/  LDG.E.LTC128B.U16 R114, desc[UR38][R6.64+0x32] ;  /* 0x0000322606727981 */ /* 0x000164000c1e1520 */
.L_x_53:
[----:B------:R-:W-:Y:S05]  /*2db0*/  BSYNC B1 ;  /* 0x0000000000017941 */ /* 0x000fea0003800000 */
.L_x_52:
        /* <DEDUP_REMOVED lines=11> */
.L_x_55:
[----:B------:R-:W-:Y:S05]  /*2e70*/  BSYNC B1 ;  /* 0x0000000000017941 */ /* 0x000fea0003800000 */
.L_x_54:
        /* <DEDUP_REMOVED lines=9> */
.L_x_57:
[----:B------:R-:W-:Y:S05]  /*2f10*/  BSYNC B1 ;  /* 0x0000000000017941 */ /* 0x000fea0003800000 */
.L_x_56:
        /* <DEDUP_REMOVED lines=11> */
.L_x_59:
[----:B------:R-:W-:Y:S05]  /*2fd0*/  BSYNC B1 ;  /* 0x0000000000017941 */ /* 0x000fea0003800000 */
.L_x_58:
[----:B-----5:R-:W-:Y:S01]  /*2fe0*/  HADD2.F32 R14, -RZ, R114.H0_H0 ;  /* 0x20000072ff0e7230 */ /* 0x020fe20000004100 */
[----:B------:R-:W-:Y:S01]  /*2ff0*/  ISETP.GT.AND P1, PT, R4, 0x21, PT ;  /* 0x000000210400780c */ /* 0x000fe20003f24270 */
[----:B------:R-:W-:Y:S01]  /*3000*/  @P0 IMAD.MOV.U32 R20, RZ, RZ, R102 ;  /* 0x000000ffff140224 */ /* 0x000fe200078e0066 */
[----:B------:R-:W-:Y:S01]  /*3010*/  BSSY B1, `(.L_x_60) ;  /* 0x000000a000017945 */ /* 0x000fe20003800000 */
[----:B------:R-:W-:Y:S02]  /*3020*/  @P0 IMAD.MOV.U32 R21, RZ, RZ, R103 ;  /* 0x000000ffff150224 */ /* 0x000fe400078e0067 */
        /* <DEDUP_REMOVED lines=8> */
.L_x_61:
[----:B------:R-:W-:Y:S05]  /*30b0*/  BSYNC B1 ;  /* 0x0000000000017941 */ /* 0x000fea0003800000 */
.L_x_60:
        /* <DEDUP_REMOVED lines=11> */
.L_x_63:
[----:B------:R-:W-:Y:S05]  /*3170*/  BSYNC B1 ;  /* 0x0000000000017941 */ /* 0x000fea0003800000 */
.L_x_62:
        /* <DEDUP_REMOVED lines=9> */
.L_x_65:
[----:B------:R-:W-:Y:S05]  /*3210*/  BSYNC B1 ;  /* 0x0000000000017941 */ /* 0x000fea0003800000 */
.L_x_64:
        /* <DEDUP_REMOVED lines=11> */
.L_x_67:
[----:B------:R-:W-:Y:S05]  /*32d0*/  BSYNC B1 ;  /* 0x0000000000017941 */ /* 0x000fea0003800000 */
.L_x_66:
        /* <DEDUP_REMOVED lines=13> */
.L_x_69:
[----:B------:R-:W-:Y:S05]  /*33b0*/  BSYNC B1 ;  /* 0x0000000000017941 */ /* 0x000fea0003800000 */
.L_x_68:
        /* <DEDUP_REMOVED lines=11> */
.L_x_71:
[----:B------:R-:W-:Y:S05]  /*3470*/  BSYNC B1 ;  /* 0x0000000000017941 */ /* 0x000fea0003800000 */
.L_x_70:
        /* <DEDUP_REMOVED lines=9> */
.L_x_73:
[----:B------:R-:W-:Y:S05]  /*3510*/  BSYNC B1 ;  /* 0x0000000000017941 */ /* 0x000fea0003800000 */
.L_x_72:
[----:B-----5:R-:W-:Y:S01]  /*3520*/  HADD2.F32 R14, -RZ, R114.H0_H0 ;  /* 0x20000072ff0e7230 */ /* 0x020fe20000004100 */
[----:B------:R-:W-:Y:S01]  /*3530*/  ISETP.GT.AND P3, PT, R4, 0x30, PT ;  /* 0x000000300400780c */ /* 0x000fe20003f64270 */
[----:B------:R-:W-:Y:S03]  /*3540*/  BSSY B1, `(.L_x_74) ;  /* 0x0000008000017945 */ /* 0x000fe60003800000 */
[----:B------:R-:W-:-:S04]  /*3550*/  FMUL R14, R14, R89 ;  /* 0x000000590e0e7220 */ /* 0x000fc80000400000 */
[----:B------:R-:W-:-:S05]  /*3560*/  FFMA R14, R79, R88, R14 ;  /* 0x000000584f0e7223 */ /* 0x000fca000000000e */
[----:B------:R-:W-:-:S05]  /*3570*/  F2FP.F16.F32.PACK_AB R14, RZ, R14 ;  /* 0x0000000eff0e723e */ /* 0x000fca00000000ff */
[----:B------:R0:W-:Y:S01]  /*3580*/  @P0 STG.E.U16 desc[UR38][R58.64+0x52], R14 ;  /* 0x0000520e3a000986 */ /* 0x0001e2000c101526 */
[----:B------:R-:W-:-:S13]  /*3590*/  ISETP.GT.AND P0, PT, R3, RZ, P3 ;  /* 0x000000ff0300720c */ /* 0x000fda0001f04270 */
[----:B0-----:R-:W-:Y:S05]  /*35a0*/  @!P0 BRA `(.L_x_75) ;  /* 0x0000000000048947 */ /* 0x001fea0003800000 */
[----:B------:R0:W5:Y:S02]  /*35b0*/  LDG.E.LTC128B.U16 R114, desc[UR38][R6.64+0x60] ;  /* 0x0000602606727981 */ /* 0x000164000c1e1520 */
.L_x_75:
[----:B------:R-:W-:Y:S05]  /*35c0*/  BSYNC B1 ;  /* 0x0000000000017941 */ /* 0x000fea0003800000 */
.L_x_74:
[----:B-----5:R-:W-:Y:S01]  /*35d0*/  HADD2.F32 R14, -RZ, R114.H0_H0 ;  /* 0x20000072ff0e7230 */ /* 0x020fe20000004100 */
[----:B------:R-:W-:Y:S01]  /*35e0*/  ISETP.GT.AND P2, PT, R4, 0x31, PT ;  /* 0x000000310400780c */ /* 0x000fe20003f44270 */
[----:B------:R-:W-:Y:S01]  /*35f0*/  @P0 IMAD.MOV.U32 R20, RZ, RZ, R102 ;  /* 0x000000ffff140224 */ /* 0x000fe200078e0066 */
[----:B------:R-:W-:Y:S01]  /*3600*/  BSSY B1, `(.L_x_76) ;  /* 0x0000009000017945 */ /* 0x000fe20003800000 */
[----:B------:R-:W-:Y:S02]  /*3610*/  @P0 IMAD.MOV.U32 R21, RZ, RZ, R103 ;  /* 0x000000ffff150224 */ /* 0x000fe400078e0067 */
[----:B------:R-:W-:-:S04]  /*3620*/  FMUL R19, R14, R89 ;  /* 0x000000590e137220 */ /* 0x000fc80000400000 */
[----:B------:R-:W-:-:S05]  /*3630*/  FFMA R19, R80, R88, R19 ;  /* 0x0000005850137223 */ /* 0x000fca0000000013 */
[----:B------:R-:W-:-:S05]  /*3640*/  F2FP.F16.F32.PACK_AB R19, RZ, R19 ;  /* 0x00000013ff13723e */ /* 0x000fca00000000ff */
[----:B------:R0:W-:Y:S01]  /*3650*/  @P0 STG.E.U16 desc[UR38][R20.64+0x60], R19 ;  /* 0x0000601314000986 */ /* 0x0001e2000c101526 */
[----:B------:R-:W-:-:S13]  /*3660*/  ISETP.GT.AND P0, PT, R3, RZ, P2 ;  /* 0x000000ff0300720c */ /* 0x000fda0001704270 */
[----:B0-----:R-:W-:Y:S05]  /*3670*/  @!P0 BRA `(.L_x_77) ;  /* 0x0000000000048947 */ /* 0x001fea0003800000 */
[----:B------:R0:W5:Y:S02]  /*3680*/  LDG.E.LTC128B.U16 R114, desc[UR38][R6.64+0x62] ;  /* 0x0000622606727981 */ /* 0x000164000c1e1520 */
.L_x_77:
[----:B------:R-:W-:Y:S05]  /*3690*/  BSYNC B1 ;  /* 0x0000000000017941 */ /* 0x000fea0003800000 */
.L_x_76:
        /* <DEDUP_REMOVED lines=11> */
.L_x_79:
[----:B------:R-:W-:Y:S05]  /*3750*/  BSYNC B1 ;  /* 0x0000000000017941 */ /* 0x000fea0003800000 */
.L_x_78:
        /* <DEDUP_REMOVED lines=9> */
.L_x_81:
[----:B------:R-:W-:Y:S05]  /*37f0*/  BSYNC B1 ;  /* 0x0000000000017941 */ /* 0x000fea0003800000 */
.L_x_80:
        /* <DEDUP_REMOVED lines=10> */
.L_x_83:
[----:B------:R-:W-:Y:S05]  /*38a0*/  BSYNC B1 ;  /* 0x0000000000017941 */ /* 0x000fea0003800000 */
.L_x_82:
        /* <DEDUP_REMOVED lines=8> */
[----:B------:R-:W-:-:S05]  /*3930*/  IADD3 R20, P0, R15, R108, RZ ;  /* 0x0000006c0f147210 */ /* 0x000fca0007f1e0ff */
[----:B------:R-:W-:Y:S01]  /*3940*/  IMAD.X R21, R5, 0x1, R109, P0 ;  /* 0x0000000105157824 */ /* 0x000fe200000e066d */
[----:B------:R-:W-:-:S05]  /*3950*/  IADD3 R64, P0, R15, R108, RZ ;  /* 0x0000006c0f407210 */ /* 0x000fca0007f1e0ff */
[----:B------:R-:W-:Y:S01]  /*3960*/  IMAD.X R65, R5, 0x1, R109, P0 ;  /* 0x0000000105417824 */ /* 0x000fe200000e066d */
[----:B------:R-:W-:-:S05]  /*3970*/  IADD3 R14, P0, R15, R102, RZ ;  /* 0x000000660f0e7210 */ /* 0x000fca0007f1e0ff */
[----:B------:R-:W-:Y:S01]  /*3980*/  IMAD.X R15, R5, 0x1, R103, P0 ;  /* 0x00000001050f7824 */ /* 0x000fe200000e0667 */
[----:B------:R-:W-:-:S04]  /*3990*/  ISETP.GT.AND P0, PT, R4, 0x39, PT ;  /* 0x000000390400780c */ /* 0x000fc80003f04270 */
[----:B------:R-:W-:-:S13]  /*39a0*/  ISETP.GT.AND P4, PT, R3, RZ, P0 ;  /* 0x000000ff0300720c */ /* 0x000fda0000784270 */
[----:B0-----:R-:W-:Y:S05]  /*39b0*/  @!P4 BRA `(.L_x_85) ;  /* 0x000000000004c947 */ /* 0x001fea0003800000 */
[----:B------:R0:W5:Y:S02]  /*39c0*/  LDG.E.LTC128B.U16 R114, desc[UR38][R6.64+0x72] ;  /* 0x0000722606727981 */ /* 0x000164000c1e1520 */
.L_x_85:
[----:B------:R-:W-:Y:S05]  /*39d0*/  BSYNC B1 ;  /* 0x0000000000017941 */ /* 0x000fea0003800000 */
.L_x_84:
        /* <DEDUP_REMOVED lines=9> */
.L_x_87:
[----:B------:R-:W-:Y:S05]  /*3a70*/  BSYNC B1 ;  /* 0x0000000000017941 */ /* 0x000fea0003800000 */
.L_x_86:
        /* <DEDUP_REMOVED lines=9> */
.L_x_89:
[----:B------:R-:W-:Y:S05]  /*3b10*/  BSYNC B1 ;  /* 0x0000000000017941 */ /* 0x000fea0003800000 */
.L_x_88:
[----:B-----5:R-:W-:-:S05]  /*3b20*/  HADD2.F32 R4, -RZ, R114.H0_H0 ;  /* 0x20000072ff047230 */ /* 0x020fca0000004100 */
[----:B------:R-:W-:-:S04]  /*3b30*/  FMUL R4, R4, R89 ;  /* 0x0000005904047220 */ /* 0x000fc80000400000 */
[----:B------:R-:W-:-:S05]  /*3b40*/  FFMA R4, R87, R88, R4 ;  /* 0x0000005857047223 */ /* 0x000fca0000000004 */
[----:B------:R-:W-:-:S04]  /*3b50*/  F2FP.F16.F32.PACK_AB R4, RZ, R4 ;  /* 0x00000004ff04723e */ /* 0x000fc800000000ff */
[----:B-1-34-:R-:W-:-:S05]  /*3b60*/  PRMT R6, R4, 0x7610, R6 ;  /* 0x0000761004067816 */ /* 0x01afca0000000006 */
[----:B------:R1:W-:Y:S01]  /*3b70*/  @P4 STG.E.U16 desc[UR38][R58.64+0x72], R6 ;  /* 0x000072063a004986 */ /* 0x0003e2000c101526 */
[----:B------:R-:W-:-:S13]  /*3b80*/  ISETP.GT.AND P4, PT, R3, 0x80, P6 ;  /* 0x000000800300780c */ /* 0x000fda0003784270 */
[----:B------:R-:W3:Y:S01]  /*3b90*/  @P4 LDG.E.LTC128B.U16 R114, desc[UR38][R62.64] ;  /* 0x000000263e724981 */ /* 0x000ee2000c1e1520 */
[----:B------:R-:W-:Y:S01]  /*3ba0*/  BSSY B1, `(.L_x_90) ;  /* 0x000000a000017945 */ /* 0x000fe20003800000 */
[----:B---3--:R-:W-:-:S05]  /*3bb0*/  HADD2.F32 R4, -RZ, R114.H0_H0 ;  /* 0x20000072ff047230 */ /* 0x008fca0000004100 */
[----:B------:R-:W-:-:S04]  /*3bc0*/  FMUL R5, R4, R89 ;  /* 0x0000005904057220 */ /* 0x000fc80000400000 */
[----:B------:R-:W-:-:S05]  /*3bd0*/  FFMA R5, R24, R88, R5 ;  /* 0x0000005818057223 */ /* 0x000fca0000000005 */
[----:B------:R-:W-:-:S05]  /*3be0*/  F2FP.F16.F32.PACK_AB R5, RZ, R5 ;  /* 0x00000005ff05723e */ /* 0x000fca00000000ff */
[----:B------:R1:W-:Y:S01]  /*3bf0*/  @P4 STG.E.U16 desc[UR38][R14.64], R5 ;  /* 0x000000050e004986 */ /* 0x0003e2000c101526 */
[----:B------:R-:W-:-:S04]  /*3c00*/  ISETP.NE.AND P4, PT, R116, RZ, PT ;  /* 0x000000ff7400720c */ /* 0x000fc80003f85270 */
[----:B------:R-:W-:-:S13]  /*3c10*/  ISETP.GT.AND P4, PT, R3, 0x80, P4 ;  /* 0x000000800300780c */ /* 0x000fda0002784270 */
[----:B-1----:R-:W-:Y:S05]  /*3c20*/  @!P4 BRA `(.L_x_91) ;  /* 0x000000000004c947 */ /* 0x002fea0003800000 */
[----:B------:R1:W5:Y:S02]  /*3c30*/  LDG.E.LTC128B.U16 R114, desc[UR38][R60.64+0x2] ;  /* 0x000002263c727981 */ /* 0x000364000c1e1520 */
.L_x_91:
[----:B------:R-:W-:Y:S05]  /*3c40*/  BSYNC B1 ;  /* 0x0000000000017941 */ /* 0x000fea0003800000 */
.L_x_90:
[----:B-----5:R-:W-:Y:S01]  /*3c50*/  HADD2.F32 R4, -RZ, R114.H0_H0 ;  /* 0x20000072ff047230 */ /* 0x020fe20000004100 */
[----:B------:R-:W-:Y:S01]  /*3c60*/  ISETP.GT.AND P6, PT, R3, 0x88, P6 ;  /* 0x000000880300780c */ /* 0x000fe200037c4270 */
[----:B------:R-:W-:Y:S01]  /*3c70*/  @P4 IMAD.MOV.U32 R5, RZ, RZ, R15 ;  /* 0x000000ffff054224 */ /* 0x000fe200078e000f */
[----:B------:R-:W-:Y:S02]  /*3c80*/  BSSY B1, `(.L_x_92) ;  /* 0x0000009000017945 */ /* 0x000fe40003800000 */
[----:B------:R-:W-:-:S04]  /*3c90*/  FMUL R4, R4, R89 ;  /* 0x0000005904047220 */ /* 0x000fc80000400000 */
[----:B------:R-:W-:-:S05]  /*3ca0*/  FFMA R4, R25, R88, R4 ;  /* 0x0000005819047223 */ /* 0x000fca0000000004 */
[----:B------:R-:W-:-:S04]  /*3cb0*/  F2FP.F16.F32.PACK_AB R4, RZ, R4 ;  /* 0x00000004ff04723e */ /* 0x000fc800000000ff */
[----:B------:R-:W-:Y:S01]  /*3cc0*/  PRMT R6, R4, 0x7610, R6 ;  /* 0x0000761004067816 */ /* 0x000fe20000000006 */
[----:B------:R-:W-:-:S05]  /*3cd0*/  @P4 IMAD.MOV.U32 R4, RZ, RZ, R14 ;  /* 0x000000ffff044224 */ /* 0x000fca00078e000e */
[----:B------:R3:W-:Y:S01]  /*3ce0*/  @P4 STG.E.U16 desc[UR38][R4.64+0x2], R6 ;  /* 0x0000020604004986 */ /* 0x0007e2000c101526 */
[----:B------:R-:W-:Y:S05]  /*3cf0*/  @!P6 BRA `(.L_x_93) ;  /* 0x000000000004e947 */ /* 0x000fea0003800000 */
[----:B------:R4:W5:Y:S02]  /*3d00*/  LDG.E.LTC128B.U16 R114, desc[UR38][R8.64] ;  /* 0x0000002608727981 */ /* 0x000964000c1e1520 */
.L_x_93:
[----:B------:R-:W-:Y:S05]  /*3d10*/  BSYNC B1 ;  /* 0x0000000000017941 */ /* 0x000fea0003800000 */
.L_x_92:
[----:B---3-5:R-:W-:Y:S01]  /*3d20*/  HADD2.F32 R4, -RZ, R114.H0_H0 ;  /* 0x20000072ff047230 */ /* 0x028fe20000004100 */
[----:B------:R-:W-:Y:S01]  /*3d30*/  ISETP.NE.AND P4, PT, R116, RZ, PT ;  /* 0x000000ff7400720c */ /* 0x000fe20003f85270 */
[----:B------:R-:W-:Y:S03]  /*3d40*/  BSSY B1, `(.L_x_94) ;  /* 0x0000008000017945 */ /* 0x000fe60003800000 */
[----:B------:R-:W-:Y:S01]  /*3d50*/  FMUL R5, R4, R89 ;  /* 0x0000005904057220 */ /* 0x000fe20000400000 */
[----:B------:R-:W-:-:S03]  /*3d60*/  ISETP.GT.AND P4, PT, R3, 0x88, P4 ;  /* 0x000000880300780c */ /* 0x000fc60002784270 */
[----:B------:R-:W-:-:S05]  /*3d70*/  FFMA R5, R26, R88, R5 ;  /* 0x000000581a057223 */ /* 0x000fca0000000005 */
[----:B------:R-:W-:-:S05]  /*3d80*/  F2FP.F16.F32.PACK_AB R5, RZ, R5 ;  /* 0x00000005ff05723e */ /* 0x000fca00000000ff */
[----:B------:R3:W-:Y:S01]  /*3d90*/  @P6 STG.E.U16 desc[UR38][R20.64], R5 ;  /* 0x0000000514006986 */ /* 0x0007e2000c101526 */
[----:B------:R-:W-:Y:S05]  /*3da0*/  @!P4 BRA `(.L_x_95) ;  /* 0x000000000004c947 */ /* 0x000fea0003800000 */
[----:B------:R0:W5:Y:S02]  /*3db0*/  LDG.E.LTC128B.U16 R114, desc[UR38][R12.64+0x2] ;  /* 0x000002260c727981 */ /* 0x000164000c1e1520 */
.L_x_95:
[----:B------:R-:W-:Y:S05]  /*3dc0*/  BSYNC B1 ;  /* 0x0000000000017941 */ /* 0x000fea0003800000 */
.L_x_94:
[----:B-----5:R-:W-:Y:S01]  /*3dd0*/  HADD2.F32 R4, -RZ, R114.H0_H0 ;  /* 0x20000072ff047230 */ /* 0x020fe20000004100 */
[----:B------:R-:W-:Y:S01]  /*3de0*/  ISETP.NE.AND P6, PT, R115, RZ, PT ;  /* 0x000000ff7300720c */ /* 0x000fe20003fc5270 */
[----:B------:R-:W-:Y:S03]  /*3df0*/  BSSY B1, `(.L_x_96) ;  /* 0x0000008000017945 */ /* 0x000fe60003800000 */
[----:B------:R-:W-:-:S04]  /*3e00*/  FMUL R4, R4, R89 ;  /* 0x0000005904047220 */ /* 0x000fc80000400000 */
[----:B------:R-:W-:-:S05]  /*3e10*/  FFMA R4, R27, R88, R4 ;  /* 0x000000581b047223 */ /* 0x000fca0000000004 */
[----:B------:R-:W-:-:S05]  /*3e20*/  F2FP.F16.F32.PACK_AB R4, RZ, R4 ;  /* 0x00000004ff04723e */ /* 0x000fca00000000ff */
[----:B------:R0:W-:Y:S01]  /*3e30*/  @P4 STG.E.U16 desc[UR38][R64.64+0x2], R4 ;  /* 0x0000020440004986 */ /* 0x0001e2000c101526 */
[----:B------:R-:W-:-:S13]  /*3e40*/  ISETP.GT.AND P4, PT, R3, 0x80, P6 ;  /* 0x000000800300780c */ /* 0x000fda0003784270 */
[----:B0-----:R-:W-:Y:S05]  /*3e50*/  @!P4 BRA `(.L_x_97) ;  /* 0x000000000004c947 */ /* 0x001fea0003800000 */
[----:B------:R0:W5:Y:S02]  /*3e60*/  LDG.E.LTC128B.U16 R114, desc[UR38][R60.64+0x10] ;  /* 0x000010263c727981 */ /* 0x000164000c1e1520 */
.L_x_97:
[----:B------:R-:W-:Y:S05]  /*3e70*/  BSYNC B1 ;  /* 0x0000000000017941 */ /* 0x000fea0003800000 */
.L_x_96:
[----:B-----5:R-:W-:Y:S01]  /*3e80*/  HADD2.F32 R4, -RZ, R114.H0_H0 ;  /* 0x20000072ff047230 */ /* 0x020fe20000004100 */
[----:B------:R-:W-:Y:S01]  /*3e90*/  ISETP.NE.AND P6, PT, R117, RZ, PT ;  /* 0x000000ff7500720c */ /* 0x000fe20003fc5270 */
[----:B------:R-:W-:Y:S03]  /*3ea0*/  BSSY B1, `(.L_x_98) ;  /* 0x000000b000017945 */ /* 0x000fe60003800000 */
[----:B---3--:R-:W-:Y:S01]  /*3eb0*/  FMUL R5, R4, R89 ;  /* 0x0000005904057220 */ /* 0x008fe20000400000 */
[----:B------:R-:W-:-:S03]  /*3ec0*/  @P4 IMAD.MOV.U32 R4, RZ, RZ, R14 ;  /* 0x000000ffff044224 */ /* 0x000fc600078e000e */
[----:B------:R-:W-:-:S05]  /*3ed0*/  FFMA R5, R28, R88, R5 ;  /* 0x000000581c057223 */ /* 0x000fca0000000005 */
[----:B------:R-:W-:-:S04]  /*3ee0*/  F2FP.F16.F32.PACK_AB R5, RZ, R5 ;  /* 0x00000005ff05723e */ /* 0x000fc800000000ff */
[----:B------:R-:W-:Y:S01]  /*3ef0*/  PRMT R6, R5, 0x7610, R6 ;  /* 0x0000761005067816 */ /* 0x000fe20000000006 */
[----:B------:R-:W-:-:S05]  /*3f00*/  @P4 IMAD.MOV.U32 R5, RZ, RZ, R15 ;  /* 0x000000ffff054224 */ /* 0x000fca00078e000f */
[----:B------:R3:W-:Y:S01]  /*3f10*/  @P4 STG.E.U16 desc[UR38][R4.64+0x10], R6 ;  /* 0x0000100604004986 */ /* 0x0007e2000c101526 */
[----:B------:R-:W-:-:S13]  /*3f20*/  ISETP.GT.AND P4, PT, R3, 0x80, P6 ;  /* 0x000000800300780c */ /* 0x000fda0003784270 */
[----:B---3--:R-:W-:Y:S05]  /*3f30*/  @!P4 BRA `(.L_x_99) ;  /* 0x000000000004c947 */ /* 0x008fea0003800000 */
[----:B------:R3:W5:Y:S02]  /*3f40*/  LDG.E.LTC128B.U16 R114, desc[UR38][R60.64+0x12] ;  /* 0x000012263c727981 */ /* 0x000764000c1e1520 */
.L_x_99:
[----:B------:R-:W-:Y:S05]  /*3f50*/  BSYNC B1 ;  /* 0x0000000000017941 */ /* 0x000fea0003800000 */
.L_x_98:
[----:B-----5:R-:W-:Y:S01]  /*3f60*/  HADD2.F32 R4, -RZ, R114.H0_H0 ;  /* 0x20000072ff047230 */ /* 0x020fe20000004100 */
[----:B------:R-:W-:Y:S01]  /*3f70*/  BSSY B1, `(.L_x_100) ;  /* 0x000000c000017945 */ /* 0x000fe20003800000 */
[----:B------:R-:W-:-:S03]  /*3f80*/  @P4 IMAD.MOV.U32 R5, RZ, RZ, R15 ;  /* 0x000000ffff054224 */ /* 0x000fc600078e000f */
[----:B------:R-:W-:-:S04]  /*3f90*/  FMUL R4, R4, R89 ;  /* 0x0000005904047220 */ /* 0x000fc80000400000 */
[----:B------:R-:W-:-:S05]  /*3fa0*/  FFMA R4, R29, R88, R4 ;  /* 0x000000581d047223 */ /* 0x000fca0000000004 */
[----:B------:R-:W-:-:S04]  /*3fb0*/  F2FP.F16.F32.PACK_AB R4, RZ, R4 ;  /* 0x00000004ff04723e */ /* 0x000fc800000000ff */
[----:B------:R-:W-:Y:S01]  /*3fc0*/  PRMT R6, R4, 0x7610, R6 ;  /* 0x0000761004067816 */ /* 0x000fe20000000006 */
[----:B------:R-:W-:-:S05]  /*3fd0*/  @P4 IMAD.MOV.U32 R4, RZ, RZ, R14 ;  /* 0x000000ffff044224 */ /* 0x000fca00078e000e */
[----:B------:R0:W-:Y:S01]  /*3fe0*/  @P4 STG.E.U16 desc[UR38][R4.64+0x12], R6 ;  /* 0x0000120604004986 */ /* 0x0001e2000c101526 */
[----:B------:R-:W-:-:S04]  /*3ff0*/  ISETP.NE.AND P4, PT, R115, RZ, PT ;  /* 0x000000ff7300720c */ /* 0x000fc80003f85270 */
[----:B------:R-:W-:-:S13]  /*4000*/  ISETP.GT.AND P4, PT, R3, 0x88, P4 ;  /* 0x000000880300780c */ /* 0x000fda0002784270 */
[----:B0-----:R-:W-:Y:S05]  /*4010*/  @!P4 BRA `(.L_x_101) ;  /* 0x000000000004c947 */ /* 0x001fea0003800000 */
[----:B------:R0:W5:Y:S02]  /*4020*/  LDG.E.LTC128B.U16 R114, desc[UR38][R12.64+0x10] ;  /* 0x000010260c727981 */ /* 0x000164000c1e1520 */
.L_x_101:
[----:B------:R-:W-:Y:S05]  /*4030*/  BSYNC B1 ;  /* 0x0000000000017941 */ /* 0x000fea0003800000 */
.L_x_100:
        /* <DEDUP_REMOVED lines=9> */
.L_x_103:
[----:B------:R-:W-:Y:S05]  /*40d0*/  BSYNC B1 ;  /* 0x0000000000017941 */ /* 0x000fea0003800000 */
.L_x_102:
[----:B-----5:R-:W-:Y:S01]  /*40e0*/  HADD2.F32 R4, -RZ, R114.H0_H0 ;  /* 0x20000072ff047230 */ /* 0x020fe20000004100 */
[----:B------:R-:W-:Y:S01]  /*40f0*/  ISETP.NE.AND P6, PT, R118, RZ, PT ;  /* 0x000000ff7600720c */ /* 0x000fe20003fc5270 */
        /* <DEDUP_REMOVED lines=8> */
[----:B------:R-:W-:-:S13]  /*4180*/  ISETP.GT.AND P4, PT, R3, 0x80, P6 ;  /* 0x000000800300780c */ /* 0x000fda0003784270 */
[----:B0-----:R-:W-:Y:S05]  /*4190*/  @!P4 BRA `(.L_x_105) ;  /* 0x000000000004c947 */ /* 0x001fea0003800000 */
[----:B------:R0:W5:Y:S02]  /*41a0*/  LDG.E.LTC128B.U16 R114, desc[UR38][R60.64+0x20] ;  /* 0x000020263c727981 */ /* 0x000164000c1e1520 */
.L_x_105:
[----:B------:R-:W-:Y:S05]  /*41b0*/  BSYNC B1 ;  /* 0x0000000000017941 */ /* 0x000fea0003800000 */
.L_x_104:
[----:B-----5:R-:W-:Y:S01]  /*41c0*/  HADD2.F32 R4, -RZ, R114.H0_H0 ;  /* 0x20000072ff047230 */ /* 0x020fe20000004100 */
[----:B------:R-:W-:Y:S01]  /*41d0*/  ISETP.NE.AND P6, PT, R100, RZ, PT ;  /* 0x000000ff6400720c */ /* 0x000fe20003fc5270 */
[----:B------:R-:W-:Y:S03]  /*41e0*/  BSSY B1, `(.L_x_106) ;  /* 0x000000b000017945 */ /* 0x000fe60003800000 */
[----:B------:R-:W-:Y:S01]  /*41f0*/  FMUL R5, R4, R89 ;  /* 0x0000005904057220 */ /* 0x000fe20000400000 */
[----:B------:R-:W-:-:S03]  /*4200*/  @P4 IMAD.MOV.U32 R4, RZ, RZ, R14 ;  /* 0x000000ffff044224 */ /* 0x000fc600078e000e */
        /* <DEDUP_REMOVED lines=8> */
.L_x_107:
[----:B------:R-:W-:Y:S05]  /*4290*/  BSYNC B1 ;  /* 0x0000000000017941 */ /* 0x000fea0003800000 */
.L_x_106:
        /* <DEDUP_REMOVED lines=13> */
.L_x_109:
[----:B------:R-:W-:Y:S05]  /*4370*/  BSYNC B1 ;  /* 0x0000000000017941 */ /* 0x000fea0003800000 */
.L_x_108:
[----:B-----5:R-:W-:Y:S01]  /*4380*/  HADD2.F32 R4, -RZ, R114.H0_H0 ;  /* 0x20000072ff047230 */ /* 0x020fe20000004100 */
[----:B------:R-:W-:Y:S04]  /*4390*/  BSSY B1, `(.L_x_110) ;  /* 0x000000b000017945 */ /* 0x000fe80003800000 */
        /* <DEDUP_REMOVED lines=10> */
.L_x_111:
[----:B------:R-:W-:Y:S05]  /*4440*/  BSYNC B1 ;  /* 0x0000000000017941 */ /* 0x000fea0003800000 */
.L_x_110:
        /* <DEDUP_REMOVED lines=13> */
.L_x_113:
[----:B------:R-:W-:Y:S05]  /*4520*/  BSYNC B1 ;  /* 0x0000000000017941 */ /* 0x000fea0003800000 */
.L_x_112:
        /* <DEDUP_REMOVED lines=13> */
.L_x_115:
[----:B------:R-:W-:Y:S05]  /*4600*/  BSYNC B1 ;  /* 0x0000000000017941 */ /* 0x000fea0003800000 */
.L_x_114:
        /* <DEDUP_REMOVED lines=13> */
.L_x_117:
[----:B------:R-:W-:Y:S05]  /*46e0*/  BSYNC B1 ;  /* 0x0000000000017941 */ /* 0x000fea0003800000 */
.L_x_116:
        /* <DEDUP_REMOVED lines=12> */
.L_x_119:
[----:B------:R-:W-:Y:S05]  /*47b0*/  BSYNC B1 ;  /* 0x0000000000017941 */ /* 0x000fea0003800000 */
.L_x_118:
        /* <DEDUP_REMOVED lines=13> */
.L_x_121:
[----:B------:R-:W-:Y:S05]  /*4890*/  BSYNC B1 ;  /* 0x0000000000017941 */ /* 0x000fea0003800000 */
.L_x_120:
        /* <DEDUP_REMOVED lines=13> */
.L_x_123:
[----:B------:R-:W-:Y:S05]  /*4970*/  BSYNC B1 ;  /* 0x0000000000017941 */ /* 0x000fea0003800000 */
.L_x_122:
        /* <DEDUP_REMOVED lines=13> */
.L_x_125:
[----:B------:R-:W-:Y:S05]  /*4a50*/  BSYNC B1 ;  /* 0x0000000000017941 */ /* 0x000fea0003800000 */
.L_x_124:
        /* <DEDUP_REMOVED lines=12> */
.L_x_127:
[----:B------:R-:W-:Y:S05]  /*4b20*/  BSYNC B1 ;  /* 0x0000000000017941 */ /* 0x000fea0003800000 */
.L_x_126:
        /* <DEDUP_REMOVED lines=13> */
.L_x_129:
[----:B------:R-:W-:Y:S05]  /*4c00*/  BSYNC B1 ;  /* 0x0000000000017941 */ /* 0x000fea0003800000 */
.L_x_128:
        /* <DEDUP_REMOVED lines=12> */
.L_x_131:
[----:B------:R-:W-:Y:S05]  /*4cd0*/  BSYNC B1 ;  /* 0x0000000000017941 */ /* 0x000fea0003800000 */
.L_x_130:
        /* <DEDUP_REMOVED lines=12> */
.L_x_133:
[----:B------:R-:W-:Y:S05]  /*4da0*/  BSYNC B1 ;  /* 0x0000000000017941 */ /* 0x000fea0003800000 */
.L_x_132:
[----:B-----5:R-:W-:Y:S01]  /*4db0*/  HADD2.F32 R4, -RZ, R114.H0_H0 ;  /* 0x20000072ff047230 */ /* 0x020fe20000004100 */
[----:B------:R-:W-:Y:S01]  /*4dc0*/  ISETP.GT.AND P5, PT, R3, 0x88, P5 ;  /* 0x000000880300780c */ /* 0x000fe20002fa4270 */
        /* <DEDUP_REMOVED lines=8> */
[----:B------:R-:W-:Y:S05]  /*4e50*/  @!P5 BRA `(.L_x_135) ;  /* 0x000000000004d947 */ /* 0x000fea0003800000 */
[----:B------:R0:W5:Y:S02]  /*4e60*/  LDG.E.LTC128B.U16 R114, desc[UR38][R12.64+0x52] ;  /* 0x000052260c727981 */ /* 0x000164000c1e1520 */
.L_x_135:
[----:B------:R-:W-:Y:S05]  /*4e70*/  BSYNC B1 ;  /* 0x0000000000017941 */ /* 0x000fea0003800000 */
.L_x_134:
[----:B0----5:R-:W-:Y:S01]  /*4e80*/  HADD2.F32 R4, -RZ, R114.H0_H0 ;  /* 0x20000072ff047230 */ /* 0x021fe20000004100 */
        /* <DEDUP_REMOVED lines=11> */
.L_x_137:
[----:B------:R-:W-:Y:S05]  /*4f40*/  BSYNC B1 ;  /* 0x0000000000017941 */ /* 0x000fea0003800000 */
.L_x_136:
[----:B0----5:R-:W-:Y:S01]  /*4f50*/  HADD2.F32 R4, -RZ, R114.H0_H0 ;  /* 0x20000072ff047230 */ /* 0x021fe20000004100 */
        /* <DEDUP_REMOVED lines=11> */
.L_x_139:
[----:B------:R-:W-:Y:S05]  /*5010*/  BSYNC B1 ;  /* 0x0000000000017941 */ /* 0x000fea0003800000 */
.L_x_138:
        /* <DEDUP_REMOVED lines=12> */
.L_x_141:
[----:B------:R-:W-:Y:S05]  /*50e0*/  BSYNC B1 ;  /* 0x0000000000017941 */ /* 0x000fea0003800000 */
.L_x_140:
        /* <DEDUP_REMOVED lines=12> */
.L_x_143:
[----:B------:R-:W-:Y:S05]  /*51b0*/  BSYNC B1 ;  /* 0x0000000000017941 */ /* 0x000fea0003800000 */
.L_x_142:
        /* <DEDUP_REMOVED lines=12> */
.L_x_145:
[----:B------:R-:W-:Y:S05]  /*5280*/  BSYNC B1 ;  /* 0x0000000000017941 */ /* 0x000fea0003800000 */
.L_x_144:
        /* <DEDUP_REMOVED lines=12> */
.L_x_147:
[----:B------:R-:W-:Y:S05]  /*5350*/  BSYNC B1 ;  /* 0x0000000000017941 */ /* 0x000fea0003800000 */
.L_x_146:
        /* <DEDUP_REMOVED lines=9> */
.L_x_149:
[----:B------:R-:W-:Y:S05]  /*53f0*/  BSYNC B1 ;  /* 0x0000000000017941 */ /* 0x000fea0003800000 */
.L_x_148:
        /* <DEDUP_REMOVED lines=12> */
.L_x_151:
[----:B------:R-:W-:Y:S05]  /*54c0*/  BSYNC B1 ;  /* 0x0000000000017941 */ /* 0x000fea0003800000 */
.L_x_150:
[----:B------:R-:W-:Y:S05]  /*54d0*/  @!P0 BRA `(.L_x_152) ;  /* 0x0000001400848947 */ /* 0x000fea0003800000 */
[----:B-----5:R-:W-:-:S05]  /*54e0*/  HADD2.F32 R114, -RZ, R114.H0_H0 ;  /* 0x20000072ff727230 */ /* 0x020fca0000004100 */
[----:B------:R-:W-:-:S04]  /*54f0*/  FMUL R114, R114, R89 ;  /* 0x0000005972727220 */ /* 0x000fc80000400000 */
[----:B------:R-:W-:-:S05]  /*5500*/  FFMA R114, R55, R88, R114 ;  /* 0x0000005837727223 */ /* 0x000fca0000000072 */
[----:B------:R-:W-:-:S05]  /*5510*/  F2FP.F16.F32.PACK_AB R114, RZ, R114 ;  /* 0x00000072ff72723e */ /* 0x000fca00000000ff */
[----:B------:R0:W-:Y:S01]  /*5520*/  STG.E.U16 desc[UR38][R10.64+0x72], R114 ;  /* 0x000072720a007986 */ /* 0x0001e2000c101526 */
[----:B------:R-:W-:Y:S05]  /*5530*/  BRA `(.L_x_152) ;  /* 0x00000014006c7947 */ /* 0x000fea0003800000 */
.L_x_29:
[----:B------:R-:W-:Y:S01]  /*5540*/  ULDC.64 UR4, c[0x0][0x5c0] ;  /* 0x0001700000047ab9 */ /* 0x000fe20000000a00 */
[-C--:B------:R-:W-:Y:S01]  /*5550*/  FMUL R56, R56, R88.reuse ;  /* 0x0000005838387220 */ /* 0x080fe20000400000 */
[----:B------:R-:W-:Y:S01]  /*5560*/  LEA R10, P1, R110, UR4, 0x1 ;  /* 0x000000046e0a7c11 */ /* 0x000fe2000f8208ff */
[----:B------:R-:W-:Y:S01]  /*5570*/  IMAD.SHL.U32 R7, R94, 0x2, RZ ;  /* 0x000000025e077824 */ /* 0x000fe200078e00ff */
[----:B------:R-:W-:Y:S01]  /*5580*/  ISETP.GT.AND P3, PT, R4, 0x1, PT ;  /* 0x000000010400780c */ /* 0x000fe20003f64270 */
[----:B------:R-:W-:Y:S01]  /*5590*/  FMUL R57, R57, R88 ;  /* 0x0000005839397220 */ /* 0x000fe20000400000 */
[----:B------:R-:W-:Y:S01]  /*55a0*/  F2FP.F16.F32.PACK_AB R56, RZ, R56 ;  /* 0x00000038ff38723e */ /* 0x000fe200000000ff */
[-C--:B------:R-:W-:Y:S01]  /*55b0*/  FMUL R58, R58, R88.reuse ;  /* 0x000000583a3a7220 */ /* 0x080fe20000400000 */
[----:B------:R-:W-:Y:S01]  /*55c0*/  LEA.HI.X R11, R110, UR5, R103, 0x1, P1 ;  /* 0x000000056e0b7c11 */ /* 0x000fe200088f0c67 */
[-C--:B------:R-:W-:Y:S01]  /*55d0*/  FMUL R59, R59, R88.reuse ;  /* 0x000000583b3b7220 */ /* 0x080fe20000400000 */
[----:B------:R-:W-:Y:S01]  /*55e0*/  ISETP.GT.AND P1, PT, R3, RZ, P3 ;  /* 0x000000ff0300720c */ /* 0x000fe20001f24270 */
[----:B------:R-:W-:Y:S01]  /*55f0*/  IMAD.SHL.U32 R19, R95, 0x2, RZ ;  /* 0x000000025f137824 */ /* 0x000fe200078e00ff */
[----:B------:R-:W-:Y:S01]  /*5600*/  ISETP.GT.AND P2, PT, R3, 0x8, P6 ;  /* 0x000000080300780c */ /* 0x000fe20003744270 */
[----:B------:R-:W-:Y:S01]  /*5610*/  @P0 STG.E.U16 desc[UR38][R10.64], R56 ;  /* 0x000000380a000986 */ /* 0x000fe2000c101526 */
[----:B------:R-:W-:Y:S01]  /*5620*/  SHF.L.U64.HI R5, R94, 0x1, R93 ;  /* 0x000000015e057819 */ /* 0x000fe2000001025d */
[----:B------:R-:W-:Y:S01]  /*5630*/  FMUL R60, R60, R88 ;  /* 0x000000583c3c7220 */ /* 0x000fe20000400000 */
[----:B------:R-:W-:Y:S01]  /*5640*/  IADD3 R8, P0, R7, R10, RZ ;  /* 0x0000000a07087210 */ /* 0x000fe20007f1e0ff */
[-C--:B------:R-:W-:Y:S01]  /*5650*/  FMUL R61, R61, R88.reuse ;  /* 0x000000583d3d7220 */ /* 0x080fe20000400000 */
[----:B------:R-:W-:Y:S01]  /*5660*/  F2FP.F16.F32.PACK_AB R57, RZ, R57 ;  /* 0x00000039ff39723e */ /* 0x000fe200000000ff */
[----:B------:R-:W-:Y:S01]  /*5670*/  FMUL R63, R63, R88 ;  /* 0x000000583f3f7220 */ /* 0x000fe20000400000 */
[----:B------:R-:W-:Y:S01]  /*5680*/  F2FP.F16.F32.PACK_AB R58, RZ, R58 ;  /* 0x0000003aff3a723e */ /* 0x000fe200000000ff */
[----:B------:R-:W-:Y:S01]  /*5690*/  IMAD.X R9, R5, 0x1, R11, P0 ;  /* 0x0000000105097824 */ /* 0x000fe200000e060b */
[----:B------:R-:W-:Y:S01]  /*56a0*/  ISETP.GT.AND P0, PT, R3, 0x8, P3 ;  /* 0x000000080300780c */ /* 0x000fe20001f04270 */
[----:B------:R-:W-:Y:S01]  /*56b0*/  @P1 STG.E.U16 desc[UR38][R10.64+0x2], R57 ;  /* 0x000002390a001986 */ /* 0x000fe2000c101526 */
[----:B------:R-:W-:Y:S01]  /*56c0*/  F2FP.F16.F32.PACK_AB R59, RZ, R59 ;  /* 0x0000003bff3b723e */ /* 0x000fe200000000ff */
[----:B------:R-:W-:Y:S01]  /*56d0*/  FMUL R62, R62, R88 ;  /* 0x000000583e3e7220 */ /* 0x000fe20000400000 */
[----:B------:R-:W-:Y:S01]  /*56e0*/  SHF.L.U64.HI R13, R95, 0x1, R92 ;  /* 0x000000015f0d7819 */ /* 0x000fe2000001025c */
[----:B------:R-:W-:Y:S01]  /*56f0*/  @P2 STG.E.U16 desc[UR38][R8.64], R58 ;  /* 0x0000003a08002986 */ /* 0x000fe2000c101526 */
[----:B------:R-:W-:Y:S01]  /*5700*/  IADD3 R6, P1, P2, R19, R10, R7 ;  /* 0x0000000a13067210 */ /* 0x000fe20007a3e007 */
[-C--:B------:R-:W-:Y:S01]  /*5710*/  FMUL R64, R64, R88.reuse ;  /* 0x0000005840407220 */ /* 0x080fe20000400000 */
[C---:B------:R-:W-:Y:S01]  /*5720*/  ISETP.GT.AND P4, PT, R4.reuse, 0x8, PT ;  /* 0x000000080400780c */ /* 0x040fe20003f84270 */
[-C--:B------:R-:W-:Y:S01]  /*5730*/  FMUL R65, R65, R88.reuse ;  /* 0x0000005841417220 */ /* 0x080fe20000400000 */
[----:B------:R-:W-:Y:S01]  /*5740*/  ISETP.GT.AND P3, PT, R4, 0x9, PT ;  /* 0x000000090400780c */ /* 0x000fe20003f64270 */
[-C--:B------:R-:W-:Y:S01]  /*5750*/  FMUL R66, R66, R88.reuse ;  /* 0x0000005842427220 */ /* 0x080fe20000400000 */
[----:B------:R-:W-:Y:S01]  /*5760*/  IADD3.X R7, R13, R11, R5, P1, P2 ;  /* 0x0000000b0d077210 */ /* 0x000fe20000fe4405 */
[----:B------:R-:W-:Y:S01]  /*5770*/  @P0 STG.E.U16 desc[UR38][R8.64+0x2], R59 ;  /* 0x0000023b08000986 */ /* 0x000fe2000c101526 */
[----:B------:R-:W-:Y:S01]  /*5780*/  ISETP.GT.AND P1, PT, R3, RZ, P4 ;  /* 0x000000ff0300720c */ /* 0x000fe20002724270 */
[-C--:B------:R-:W-:Y:S01]  /*5790*/  FMUL R67, R67, R88.reuse ;  /* 0x0000005843437220 */ /* 0x080fe20000400000 */
[----:B------:R-:W-:Y:S01]  /*57a0*/  ISETP.GT.AND P0, PT, R3, RZ, P3 ;  /* 0x000000ff0300720c */ /* 0x000fe20001f04270 */
[----:B------:R-:W-:Y:S01]  /*57b0*/  FMUL R68, R68, R88 ;  /* 0x0000005844447220 */ /* 0x000fe20000400000 */
[----:B------:R-:W-:Y:S01]  /*57c0*/  F2FP.F16.F32.PACK_AB R60, RZ, R60 ;  /* 0x0000003cff3c723e */ /* 0x000fe200000000ff */
[-C--:B------:R-:W-:Y:S01]  /*57d0*/  FMUL R69, R69, R88.reuse ;  /* 0x0000005845457220 */ /* 0x080fe20000400000 */
[----:B------:R-:W-:Y:S01]  /*57e0*/  F2FP.F16.F32.PACK_AB R61, RZ, R61 ;  /* 0x0000003dff3d723e */ /* 0x000fe200000000ff */
[-C--:B------:R-:W-:Y:S01]  /*57f0*/  FMUL R70, R70, R88.reuse ;  /* 0x0000005846467220 */ /* 0x080fe20000400000 */
[----:B------:R-:W-:Y:S01]  /*5800*/  F2FP.F16.F32.PACK_AB R63, RZ, R63 ;  /* 0x0000003fff3f723e */ /* 0x000fe200000000ff */
[----:B------:R-:W-:Y:S01]  /*5810*/  FMUL R71, R71, R88 ;  /* 0x0000005847477220 */ /* 0x000fe20000400000 */
[----:B------:R-:W-:Y:S01]  /*5820*/  F2FP.F16.F32.PACK_AB R62, RZ, R62 ;  /* 0x0000003eff3e723e */ /* 0x000fe200000000ff */
[----:B------:R-:W-:Y:S01]  /*5830*/  FMUL R72, R72, R88 ;  /* 0x0000005848487220 */ /* 0x000fe20000400000 */
[----:B------:R-:W-:Y:S01]  /*5840*/  F2FP.F16.F32.PACK_AB R64, RZ, R64 ;  /* 0x00000040ff40723e */ /* 0x000fe200000000ff */
[----:B------:R-:W-:Y:S01]  /*5850*/  @P1 STG.E.U16 desc[UR38][R10.64+0x10], R60 ;  /* 0x0000103c0a001986 */ /* 0x000fe2000c101526 */
[----:B------:R-:W-:Y:S01]  /*5860*/  ISETP.GT.AND P1, PT, R3, 0x8, P4 ;  /* 0x000000080300780c */ /* 0x000fe20002724270 */
[-C--:B------:R-:W-:Y:S01]  /*5870*/  FMUL R73, R73, R88.reuse ;  /* 0x0000005849497220 */ /* 0x080fe20000400000 */
[----:B------:R-:W-:Y:S01]  /*5880*/  ISETP.GT.AND P2, PT, R4, 0x11, PT ;  /* 0x000000110400780c */ /* 0x000fe20003f44270 */
[----:B------:R-:W-:Y:S01]  /*5890*/  @P0 STG.E.U16 desc[UR38][R10.64+0x12], R61 ;  /* 0x0000123d0a000986 */ /* 0x000fe2000c101526 */
[----:B------:R-:W-:Y:S01]  /*58a0*/  ISETP.GT.AND P0, PT, R3, 0x8, P3 ;  /* 0x000000080300780c */ /* 0x000fe20001f04270 */
[-C--:B------:R-:W-:Y:S01]  /*58b0*/  FMUL R74, R74, R88.reuse ;  /* 0x000000584a4a7220 */ /* 0x080fe20000400000 */
[----:B------:R-:W-:Y:S01]  /*58c0*/  ISETP.GT.AND P3, PT, R4, 0x10, PT ;  /* 0x000000100400780c */ /* 0x000fe20003f64270 */
[-C--:B------:R-:W-:Y:S01]  /*58d0*/  FMUL R75, R75, R88.reuse ;  /* 0x000000584b4b7220 */ /* 0x080fe20000400000 */
[----:B------:R-:W-:Y:S01]  /*58e0*/  F2FP.F16.F32.PACK_AB R65, RZ, R65 ;  /* 0x00000041ff41723e */ /* 0x000fe200000000ff */
[----:B------:R-:W-:Y:S01]  /*58f0*/  FMUL R76, R76, R88 ;  /* 0x000000584c4c7220 */ /* 0x000fe20000400000 */
[----:B------:R-:W-:Y:S01]  /*5900*/  F2FP.F16.F32.PACK_AB R66, RZ, R66 ;  /* 0x00000042ff42723e */ /* 0x000fe200000000ff */
[----:B------:R-:W-:Y:S01]  /*5910*/  FMUL R77, R77, R88 ;  /* 0x000000584d4d7220 */ /* 0x000fe20000400000 */
[----:B------:R-:W-:Y:S01]  /*5920*/  F2FP.F16.F32.PACK_AB R67, RZ, R67 ;  /* 0x00000043ff43723e */ /* 0x000fe200000000ff */
[----:B------:R-:W-:Y:S01]  /*5930*/  @P1 STG.E.U16 desc[UR38][R8.64+0x10], R62 ;  /* 0x0000103e08001986 */ /* 0x000fe2000c101526 */
[----:B------:R-:W-:Y:S01]  /*5940*/  F2FP.F16.F32.PACK_AB R68, RZ, R68 ;  /* 0x00000044ff44723e */ /* 0x000fe200000000ff */
[-C--:B------:R-:W-:Y:S01]  /*5950*/  FMUL R78, R78, R88.reuse ;  /* 0x000000584e4e7220 */ /* 0x080fe20000400000 */
[----:B------:R-:W-:Y:S01]  /*5960*/  ISETP.GT.AND P1, PT, R4, 0x19, PT ;  /* 0x000000190400780c */ /* 0x000fe20003f24270 */
[----:B------:R-:W-:Y:S01]  /*5970*/  @P0 STG.E.U16 desc[UR38][R8.64+0x12], R63 ;  /* 0x0000123f08000986 */ /* 0x000fe2000c101526 */
[----:B------:R-:W-:Y:S01]  /*5980*/  ISETP.GT.AND P0, PT, R3, RZ, P3 ;  /* 0x000000ff0300720c */ /* 0x000fe20001f04270 */
[-C--:B------:R-:W-:Y:S01]  /*5990*/  FMUL R79, R79, R88.reuse ;  /* 0x000000584f4f7220 */ /* 0x080fe20000400000 */
[----:B------:R-:W-:Y:S01]  /*59a0*/  F2FP.F16.F32.PACK_AB R69, RZ, R69 ;  /* 0x00000045ff45723e */ /* 0x000fe200000000ff */
[----:B------:R-:W-:Y:S01]  /*59b0*/  FMUL R80, R80, R88 ;  /* 0x0000005850507220 */ /* 0x000fe20000400000 */
[----:B------:R-:W-:Y:S01]  /*59c0*/  F2FP.F16.F32.PACK_AB R70, RZ, R70 ;  /* 0x00000046ff46723e */ /* 0x000fe200000000ff */
        /* <DEDUP_REMOVED lines=8> */
[----:B------:R-:W-:Y:S01]  /*5a50*/  @P0 STG.E.U16 desc[UR38][R10.64+0x20], R64 ;  /* 0x000020400a000986 */ /* 0x000fe2000c101526 */
[----:B------:R-:W-:Y:S01]  /*5a60*/  ISETP.GT.AND P0, PT, R3, RZ, P2 ;  /* 0x000000ff0300720c */ /* 0x000fe20001704270 */
[-C--:B------:R-:W-:Y:S01]  /*5a70*/  FMUL R85, R85, R88.reuse ;  /* 0x0000005855557220 */ /* 0x080fe20000400000 */
[----:B------:R-:W-:Y:S01]  /*5a80*/  F2FP.F16.F32.PACK_AB R75, RZ, R75 ;  /* 0x0000004bff4b723e */ /* 0x000fe200000000ff */
[-C--:B------:R-:W-:Y:S01]  /*5a90*/  FMUL R86, R86, R88.reuse ;  /* 0x0000005856567220 */ /* 0x080fe20000400000 */
[----:B------:R-:W-:Y:S01]  /*5aa0*/  ISETP.GT.AND P5, PT, R4, 0x28, PT ;  /* 0x000000280400780c */ /* 0x000fe20003fa4270 */
[----:B------:R-:W-:Y:S01]  /*5ab0*/  FMUL R87, R87, R88 ;  /* 0x0000005857577220 */ /* 0x000fe20000400000 */
[----:B------:R-:W-:Y:S01]  /*5ac0*/  F2FP.F16.F32.PACK_AB R76, RZ, R76 ;  /* 0x0000004cff4c723e */ /* 0x000fe200000000ff */
[-C--:B------:R-:W-:Y:S01]  /*5ad0*/  FMUL R24, R24, R88.reuse ;  /* 0x0000005818187220 */ /* 0x080fe20000400000 */
[----:B------:R-:W-:Y:S01]  /*5ae0*/  ISETP.GT.AND P4, PT, R4, 0x29, PT ;  /* 0x000000290400780c */ /* 0x000fe20003f84270 */
[-C--:B------:R-:W-:Y:S01]  /*5af0*/  FMUL R25, R25, R88.reuse ;  /* 0x0000005819197220 */ /* 0x080fe20000400000 */
[----:B------:R-:W-:Y:S01]  /*5b00*/  F2FP.F16.F32.PACK_AB R77, RZ, R77 ;  /* 0x0000004dff4d723e */ /* 0x000fe200000000ff */
[----:B------:R-:W-:Y:S01]  /*5b10*/  FMUL R26, R26, R88 ;  /* 0x000000581a1a7220 */ /* 0x000fe20000400000 */
[----:B------:R-:W-:Y:S01]  /*5b20*/  F2FP.F16.F32.PACK_AB R78, RZ, R78 ;  /* 0x0000004eff4e723e */ /* 0x000fe200000000ff */
[----:B------:R-:W-:Y:S01]  /*5b30*/  @P0 STG.E.U16 desc[UR38][R10.64+0x22], R65 ;  /* 0x000022410a000986 */ /* 0x000fe2000c101526 */
[----:B------:R-:W-:Y:S01]  /*5b40*/  ISETP.GT.AND P0, PT, R3, 0x8, P3 ;  /* 0x000000080300780c */ /* 0x000fe20001f04270 */
[-C--:B------:R-:W-:Y:S01]  /*5b50*/  FMUL R27, R27, R88.reuse ;  /* 0x000000581b1b7220 */ /* 0x080fe20000400000 */
[----:B------:R-:W-:Y:S01]  /*5b60*/  F2FP.F16.F32.PACK_AB R79, RZ, R79 ;  /* 0x0000004fff4f723e */ /* 0x000fe200000000ff */
[-C--:B------:R-:W-:Y:S01]  /*5b70*/  FMUL R28, R28, R88.reuse ;  /* 0x000000581c1c7220 */ /* 0x080fe20000400000 */
[----:B------:R-:W-:Y:S01]  /*5b80*/  ISETP.GT.AND P3, PT, R4, 0x30, PT ;  /* 0x000000300400780c */ /* 0x000fe20003f64270 */
        /* <DEDUP_REMOVED lines=8> */
[----:B------:R-:W-:Y:S01]  /*5c10*/  @P0 STG.E.U16 desc[UR38][R8.64+0x20], R66 ;  /* 0x0000204208000986 */ /* 0x000fe2000c101526 */
[----:B------:R-:W-:Y:S01]  /*5c20*/  ISETP.GT.AND P0, PT, R3, 0x8, P2 ;  /* 0x000000080300780c */ /* 0x000fe20001704270 */
[-C--:B------:R-:W-:Y:S01]  /*5c30*/  FMUL R33, R33, R88.reuse ;  /* 0x0000005821217220 */ /* 0x080fe20000400000 */
[----:B------:R-:W-:Y:S01]  /*5c40*/  ISETP.GT.AND P2, PT, R4, 0x18, PT ;  /* 0x000000180400780c */ /* 0x000fe20003f44270 */
[----:B------:R-:W-:Y:S01]  /*5c50*/  FMUL R34, R34, R88 ;  /* 0x0000005822227220 */ /* 0x000fe20000400000 */
[----:B------:R-:W-:Y:S01]  /*5c60*/  F2FP.F16.F32.PACK_AB R84, RZ, R84 ;  /* 0x00000054ff54723e */ /* 0x000fe200000000ff */
[-C--:B------:R-:W-:Y:S01]  /*5c70*/  FMUL R35, R35, R88.reuse ;  /* 0x0000005823237220 */ /* 0x080fe20000400000 */
[----:B------:R-:W-:Y:S01]  /*5c80*/  P2R R5, PR, RZ, 0x20 ;  /* 0x00000020ff057803 */ /* 0x000fe20000000000 */
[-C--:B------:R-:W-:Y:S01]  /*5c90*/  FMUL R36, R36, R88.reuse ;  /* 0x0000005824247220 */ /* 0x080fe20000400000 */
[----:B------:R-:W-:Y:S01]  /*5ca0*/  F2FP.F16.F32.PACK_AB R85, RZ, R85 ;  /* 0x00000055ff55723e */ /* 0x000fe200000000ff */
[----:B------:R-:W-:Y:S01]  /*5cb0*/  FMUL R37, R37, R88 ;  /* 0x0000005825257220 */ /* 0x000fe20000400000 */
[----:B------:R-:W-:Y:S01]  /*5cc0*/  F2FP.F16.F32.PACK_AB R86, RZ, R86 ;  /* 0x00000056ff56723e */ /* 0x000fe200000000ff */
[-C--:B------:R-:W-:Y:S01]  /*5cd0*/  FMUL R38, R38, R88.reuse ;  /* 0x0000005826267220 */ /* 0x080fe20000400000 */
[----:B------:R-:W-:Y:S01]  /*5ce0*/  F2FP.F16.F32.PACK_AB R87, RZ, R87 ;  /* 0x00000057ff57723e */ /* 0x000fe200000000ff */
[----:B------:R-:W-:Y:S01]  /*5cf0*/  @P0 STG.E.U16 desc[UR38][R8.64+0x22], R67 ;  /* 0x0000224308000986 */ /* 0x000fe2000c101526 */
[----:B------:R-:W-:Y:S01]  /*5d00*/  ISETP.GT.AND P0, PT, R3, RZ, P2 ;  /* 0x000000ff0300720c */ /* 0x000fe20001704270 */
        /* <DEDUP_REMOVED lines=36> */
[----:B------:R-:W-:Y:S01]  /*5f50*/  FMUL R55, R55, R88 ;  /* 0x0000005837377220 */ /* 0x000fe20000400000 */
[----:B------:R-:W-:-:S02]  /*5f60*/  F2FP.F16.F32.PACK_AB R39, RZ, R39 ;  /* 0x00000027ff27723e */ /* 0x000fc400000000ff */
[----:B------:R-:W-:Y:S01]  /*5f70*/  F2FP.F16.F32.PACK_AB R40, RZ, R40 ;  /* 0x00000028ff28723e */ /* 0x000fe200000000ff */
[----:B------:R-:W-:Y:S01]  /*5f80*/  @P0 STG.E.U16 desc[UR38][R8.64+0x30], R70 ;  /* 0x0000304608000986 */ /* 0x000fe2000c101526 */
[----:B------:R-:W-:Y:S02]  /*5f90*/  ISETP.GT.AND P0, PT, R3, 0x8, P1 ;  /* 0x000000080300780c */ /* 0x000fe40000f04270 */
[----:B------:R-:W-:Y:S02]  /*5fa0*/  ISETP.GT.AND P1, PT, R4, 0x21, PT ;  /* 0x000000210400780c */ /* 0x000fe40003f24270 */
[----:B------:R-:W-:Y:S02]  /*5fb0*/  F2FP.F16.F32.PACK_AB R41, RZ, R41 ;  /* 0x00000029ff29723e */ /* 0x000fe400000000ff */
[----:B------:R-:W-:Y:S02]  /*5fc0*/  F2FP.F16.F32.PACK_AB R42, RZ, R42 ;  /* 0x0000002aff2a723e */ /* 0x000fe400000000ff */
[----:B------:R-:W-:-:S02]  /*5fd0*/  F2FP.F16.F32.PACK_AB R43, RZ, R43 ;  /* 0x0000002bff2b723e */ /* 0x000fc400000000ff */
[----:B------:R-:W-:Y:S02]  /*5fe0*/  F2FP.F16.F32.PACK_AB R44, RZ, R44 ;  /* 0x0000002cff2c723e */ /* 0x000fe400000000ff */
[----:B------:R-:W-:Y:S01]  /*5ff0*/  F2FP.F16.F32.PACK_AB R45, RZ, R45 ;  /* 0x0000002dff2d723e */ /* 0x000fe200000000ff */
[----:B------:R-:W-:Y:S01]  /*6000*/  @P0 STG.E.U16 desc[UR38][R8.64+0x32], R71 ;  /* 0x0000324708000986 */ /* 0x000fe2000c101526 */
[----:B------:R-:W-:Y:S02]  /*6010*/  ISETP.GT.AND P0, PT, R3, RZ, P2 ;  /* 0x000000ff0300720c */ /* 0x000fe40001704270 */
[----:B------:R-:W-:Y:S02]  /*6020*/  F2FP.F16.F32.PACK_AB R46, RZ, R46 ;  /* 0x0000002eff2e723e */ /* 0x000fe400000000ff */
[----:B------:R-:W-:Y:S02]  /*6030*/  F2FP.F16.F32.PACK_AB R47, RZ, R47 ;  /* 0x0000002fff2f723e */ /* 0x000fe400000000ff */
[----:B------:R-:W-:-:S02]  /*6040*/  F2FP.F16.F32.PACK_AB R48, RZ, R48 ;  /* 0x00000030ff30723e */ /* 0x000fc400000000ff */
[----:B------:R-:W-:Y:S02]  /*6050*/  F2FP.F16.F32.PACK_AB R49, RZ, R49 ;  /* 0x00000031ff31723e */ /* 0x000fe400000000ff */
[----:B------:R-:W-:Y:S02]  /*6060*/  F2FP.F16.F32.PACK_AB R50, RZ, R50 ;  /* 0x00000032ff32723e */ /* 0x000fe400000000ff */
[----:B------:R-:W-:Y:S01]  /*6070*/  F2FP.F16.F32.PACK_AB R51, RZ, R51 ;  /* 0x00000033ff33723e */ /* 0x000fe200000000ff */
[----:B------:R-:W-:Y:S01]  /*6080*/  @P0 STG.E.U16 desc[UR38][R10.64+0x40], R72 ;  /* 0x000040480a000986 */ /* 0x000fe2000c101526 */
[----:B------:R-:W-:Y:S02]  /*6090*/  ISETP.GT.AND P0, PT, R3, RZ, P1 ;  /* 0x000000ff0300720c */ /* 0x000fe40000f04270 */
[----:B------:R-:W-:Y:S02]  /*60a0*/  F2FP.F16.F32.PACK_AB R52, RZ, R52 ;  /* 0x00000034ff34723e */ /* 0x000fe400000000ff */
[----:B------:R-:W-:-:S02]  /*60b0*/  F2FP.F16.F32.PACK_AB R53, RZ, R53 ;  /* 0x00000035ff35723e */ /* 0x000fc400000000ff */
[----:B------:R-:W-:Y:S02]  /*60c0*/  F2FP.F16.F32.PACK_AB R54, RZ, R54 ;  /* 0x00000036ff36723e */ /* 0x000fe400000000ff */
[----:B------:R-:W-:-:S05]  /*60d0*/  F2FP.F16.F32.PACK_AB R55, RZ, R55 ;  /* 0x00000037ff37723e */ /* 0x000fca00000000ff */
[----:B------:R-:W-:Y:S01]  /*60e0*/  @P0 STG.E.U16 desc[UR38][R10.64+0x42], R73 ;  /* 0x000042490a000986 */ /* 0x000fe2000c101526 */
[----:B------:R-:W-:Y:S02]  /*60f0*/  ISETP.GT.AND P0, PT, R3, 0x8, P2 ;  /* 0x000000080300780c */ /* 0x000fe40001704270 */
[----:B------:R-:W-:-:S11]  /*6100*/  ISETP.GT.AND P2, PT, R4, 0x38, PT ;  /* 0x000000380400780c */ /* 0x000fd60003f44270 */
[----:B------:R-:W-:Y:S01]  /*6110*/  @P0 STG.E.U16 desc[UR38][R8.64+0x40], R74 ;  /* 0x0000404a08000986 */ /* 0x000fe2000c101526 */
[----:B------:R-:W-:-:S13]  /*6120*/  ISETP.GT.AND P0, PT, R3, 0x8, P1 ;  /* 0x000000080300780c */ /* 0x000fda0000f04270 */
[----:B------:R-:W-:Y:S01]  /*6130*/  @P0 STG.E.U16 desc[UR38][R8.64+0x42], R75 ;  /* 0x0000424b08000986 */ /* 0x000fe2000c101526 */
[----:B------:R-:W-:-:S13]  /*6140*/  ISETP.GT.AND P0, PT, R3, RZ, P5 ;  /* 0x000000ff0300720c */ /* 0x000fda0002f04270 */
[----:B------:R-:W-:Y:S01]  /*6150*/  @P0 STG.E.U16 desc[UR38][R10.64+0x50], R76 ;  /* 0x0000504c0a000986 */ /* 0x000fe2000c101526 */
[----:B------:R-:W-:-:S13]  /*6160*/  ISETP.GT.AND P0, PT, R3, RZ, P4 ;  /* 0x000000ff0300720c */ /* 0x000fda0002704270 */
[----:B------:R-:W-:Y:S01]  /*6170*/  @P0 STG.E.U16 desc[UR38][R10.64+0x52], R77 ;  /* 0x0000524d0a000986 */ /* 0x000fe2000c101526 */
[----:B------:R-:W-:-:S13]  /*6180*/  ISETP.GT.AND P0, PT, R3, 0x8, P5 ;  /* 0x000000080300780c */ /* 0x000fda0002f04270 */
[----:B------:R-:W-:Y:S01]  /*6190*/  @P0 STG.E.U16 desc[UR38][R8.64+0x50], R78 ;  /* 0x0000504e08000986 */ /* 0x000fe2000c101526 */
[----:B------:R-:W-:-:S13]  /*61a0*/  ISETP.GT.AND P0, PT, R3, 0x8, P4 ;  /* 0x000000080300780c */ /* 0x000fda0002704270 */
[----:B------:R-:W-:Y:S01]  /*61b0*/  @P0 STG.E.U16 desc[UR38][R8.64+0x52], R79 ;  /* 0x0000524f08000986 */ /* 0x000fe2000c101526 */
[----:B------:R-:W-:-:S13]  /*61c0*/  ISETP.GT.AND P0, PT, R3, RZ, P3 ;  /* 0x000000ff0300720c */ /* 0x000fda0001f04270 */
[----:B------:R-:W-:Y:S01]  /*61d0*/  @P0 STG.E.U16 desc[UR38][R10.64+0x60], R80 ;  /* 0x000060500a000986 */ /* 0x000fe2000c101526 */
[----:B------:R-:W-:-:S04]  /*61e0*/  ISETP.GT.AND P0, PT, R4, 0x31, PT ;  /* 0x000000310400780c */ /* 0x000fc80003f04270 */
[----:B------:R-:W-:-:S13]  /*61f0*/  ISETP.GT.AND P1, PT, R3, RZ, P0 ;  /* 0x000000ff0300720c */ /* 0x000fda0000724270 */
[----:B------:R-:W-:Y:S01]  /*6200*/  @P1 STG.E.U16 desc[UR38][R10.64+0x62], R81 ;  /* 0x000062510a001986 */ /* 0x000fe2000c101526 */
[----:B------:R-:W-:-:S13]  /*6210*/  ISETP.GT.AND P1, PT, R3, 0x8, P3 ;  /* 0x000000080300780c */ /* 0x000fda0001f24270 */
[----:B------:R-:W-:Y:S01]  /*6220*/  @P1 STG.E.U16 desc[UR38][R8.64+0x60], R82 ;  /* 0x0000605208001986 */ /* 0x000fe2000c101526 */
[----:B------:R-:W-:-:S13]  /*6230*/  ISETP.GT.AND P1, PT, R3, 0x8, P0 ;  /* 0x000000080300780c */ /* 0x000fda0000724270 */
[----:B------:R-:W-:Y:S01]  /*6240*/  @P1 STG.E.U16 desc[UR38][R8.64+0x62], R83 ;  /* 0x0000625308001986 */ /* 0x000fe2000c101526 */
[----:B------:R-:W-:-:S05]  /*6250*/  IADD3 R14, P1, R19, R8, RZ ;  /* 0x00000008130e7210 */ /* 0x000fca0007f3e0ff */
[----:B------:R-:W-:Y:S01]  /*6260*/  IMAD.X R15, R13, 0x1, R9, P1 ;  /* 0x000000010d0f7824 */ /* 0x000fe200008e0609 */
[----:B------:R-:W-:-:S13]  /*6270*/  ISETP.GT.AND P1, PT, R3, RZ, P2 ;  /* 0x000000ff0300720c */ /* 0x000fda0001724270 */
[----:B------:R-:W-:Y:S01]  /*6280*/  @P1 STG.E.U16 desc[UR38][R10.64+0x70], R84 ;  /* 0x000070540a001986 */ /* 0x000fe2000c101526 */
[----:B------:R-:W-:-:S05]  /*6290*/  IADD3 R20, P1, R19, R8, RZ ;  /* 0x0000000813147210 */ /* 0x000fca0007f3e0ff */
[----:B------:R-:W-:Y:S01]  /*62a0*/  IMAD.X R21, R13, 0x1, R9, P1 ;  /* 0x000000010d157824 */ /* 0x000fe200008e0609 */
[----:B------:R-:W-:-:S05]  /*62b0*/  IADD3 R12, P1, R19, R10, RZ ;  /* 0x0000000a130c7210 */ /* 0x000fca0007f3e0ff */
[----:B------:R-:W-:Y:S01]  /*62c0*/  IMAD.X R13, R13, 0x1, R11, P1 ;  /* 0x000000010d0d7824 */ /* 0x000fe200008e060b */
[----:B------:R-:W-:-:S04]  /*62d0*/  ISETP.GT.AND P1, PT, R4, 0x39, PT ;  /* 0x000000390400780c */ /* 0x000fc80003f24270 */
[----:B------:R-:W-:-:S13]  /*62e0*/  ISETP.GT.AND P5, PT, R3, RZ, P1 ;  /* 0x000000ff0300720c */ /* 0x000fda0000fa4270 */
[----:B------:R-:W-:Y:S01]  /*62f0*/  @P5 STG.E.U16 desc[UR38][R10.64+0x72], R85 ;  /* 0x000072550a005986 */ /* 0x000fe2000c101526 */
[----:B------:R-:W-:-:S13]  /*6300*/  ISETP.GT.AND P5, PT, R3, 0x8, P2 ;  /* 0x000000080300780c */ /* 0x000fda00017a4270 */
[----:B------:R-:W-:Y:S01]  /*6310*/  @P5 STG.E.U16 desc[UR38][R8.64+0x70], R86 ;  /* 0x0000705608005986 */ /* 0x000fe2000c101526 */
[----:B------:R-:W-:-:S13]  /*6320*/  ISETP.GT.AND P5, PT, R3, 0x8, P1 ;  /* 0x000000080300780c */ /* 0x000fda0000fa4270 */
[----:B------:R0:W-:Y:S01]  /*6330*/  @P5 STG.E.U16 desc[UR38][R8.64+0x72], R87 ;  /* 0x0000725708005986 */ /* 0x0001e2000c101526 */
[C---:B------:R-:W-:Y:S02]  /*6340*/  ISETP.GT.AND P5, PT, R3.reuse, 0x80, P6 ;  /* 0x000000800300780c */ /* 0x040fe400037a4270 */
[----:B------:R-:W-:-:S11]  /*6350*/  ISETP.GT.AND P6, PT, R3, 0x88, P6 ;  /* 0x000000880300780c */ /* 0x000fd600037c4270 */
[----:B------:R-:W-:Y:S01]  /*6360*/  @P5 STG.E.U16 desc[UR38][R12.64], R24 ;  /* 0x000000180c005986 */ /* 0x000fe2000c101526 */
[----:B------:R-:W-:-:S04]  /*6370*/  ISETP.GT.AND P5, PT, R4, 0x1, PT ;  /* 0x000000010400780c */ /* 0x000fc80003fa4270 */
[----:B------:R-:W-:-:S13]  /*6380*/  ISETP.GT.AND P5, PT, R3, 0x80, P5 ;  /* 0x000000800300780c */ /* 0x000fda0002fa4270 */
[----:B0-----:R-:W-:Y:S02]  /*6390*/  @P5 IMAD.MOV.U32 R8, RZ, RZ, R12 ;  /* 0x000000ffff085224 */ /* 0x001fe400078e000c */
[----:B------:R-:W-:-:S05]  /*63a0*/  @P5 IMAD.MOV.U32 R9, RZ, RZ, R13 ;  /* 0x000000ffff095224 */ /* 0x000fca00078e000d */
[----:B------:R0:W-:Y:S01]  /*63b0*/  @P5 STG.E.U16 desc[UR38][R8.64+0x2], R25 ;  /* 0x0000021908005986 */ /* 0x0001e2000c101526 */
[----:B------:R-:W-:-:S03]  /*63c0*/  ISETP.NE.AND P5, PT, R5, RZ, PT ;  /* 0x000000ff0500720c */ /* 0x000fc60003fa5270 */
[----:B------:R-:W-:Y:S01]  /*63d0*/  @P6 STG.E.U16 desc[UR38][R14.64], R26 ;  /* 0x0000001a0e006986 */ /* 0x000fe2000c101526 */
[----:B------:R-:W-:-:S04]  /*63e0*/  ISETP.GT.AND P6, PT, R4, 0x1, PT ;  /* 0x000000010400780c */ /* 0x000fc80003fc4270 */
[----:B------:R-:W-:-:S13]  /*63f0*/  ISETP.GT.AND P6, PT, R3, 0x88, P6 ;  /* 0x000000880300780c */ /* 0x000fda00037c4270 */
[----:B------:R-:W-:Y:S01]  /*6400*/  @P6 STG.E.U16 desc[UR38][R20.64+0x2], R27 ;  /* 0x0000021b14006986 */ /* 0x000fe2000c101526 */
[----:B------:R-:W-:-:S04]  /*6410*/  ISETP.GT.AND P6, PT, R4, 0x8, PT ;  /* 0x000000080400780c */ /* 0x000fc80003fc4270 */
[----:B------:R-:W-:-:S13]  /*6420*/  ISETP.GT.AND P6, PT, R3, 0x80, P6 ;  /* 0x000000800300780c */ /* 0x000fda00037c4270 */
[----:B0-----:R-:W-:Y:S02]  /*6430*/  @P6 IMAD.MOV.U32 R8, RZ, RZ, R12 ;  /* 0x000000ffff086224 */ /* 0x001fe400078e000c */
[----:B------:R-:W-:-:S05]  /*6440*/  @P6 IMAD.MOV.U32 R9, RZ, RZ, R13 ;  /* 0x000000ffff096224 */ /* 0x000fca00078e000d */
[----:B------:R0:W-:Y:S01]  /*6450*/  @P6 STG.E.U16 desc[UR38][R8.64+0x10], R28 ;  /* 0x0000101c08006986 */ /* 0x0001e2000c101526 */
[----:B------:R-:W-:-:S04]  /*6460*/  ISETP.GT.AND P6, PT, R4, 0x9, PT ;  /* 0x000000090400780c */ /* 0x000fc80003fc4270 */
[----:B------:R-:W-:-:S13]  /*6470*/  ISETP.GT.AND P6, PT, R3, 0x80, P6 ;  /* 0x000000800300780c */ /* 0x000fda00037c4270 */
[----:B0-----:R-:W-:Y:S02]  /*6480*/  @P6 IMAD.MOV.U32 R8, RZ, RZ, R12 ;  /* 0x000000ffff086224 */ /* 0x001fe400078e000c */
[----:B------:R-:W-:-:S05]  /*6490*/  @P6 IMAD.MOV.U32 R9, RZ, RZ, R13 ;  /* 0x000000ffff096224 */ /* 0x000fca00078e000d */
[----:B------:R0:W-:Y:S01]  /*64a0*/  @P6 STG.E.U16 desc[UR38][R8.64+0x12], R29 ;  /* 0x0000121d08006986 */ /* 0x0001e2000c101526 */
[----:B------:R-:W-:-:S04]  /*64b0*/  ISETP.GT.AND P6, PT, R4, 0x8, PT ;  /* 0x000000080400780c */ /* 0x000fc80003fc4270 */
[----:B------:R-:W-:-:S13]  /*64c0*/  ISETP.GT.AND P6, PT, R3, 0x88, P6 ;  /* 0x000000880300780c */ /* 0x000fda00037c4270 */
        /* <DEDUP_REMOVED lines=45> */
[----:B------:R-:W-:Y:S01]  /*67a0*/  @P6 STG.E.U16 desc[UR38][R8.64+0x42], R41 ;  /* 0x0000422908006986 */ /* 0x000fe2000c101526 */
[----:B------:R-:W-:-:S04]  /*67b0*/  ISETP.GT.AND P6, PT, R4, 0x20, PT ;  /* 0x000000200400780c */ /* 0x000fc80003fc4270 */
[----:B------:R-:W-:-:S13]  /*67c0*/  ISETP.GT.AND P6, PT, R3, 0x88, P6 ;  /* 0x000000880300780c */ /* 0x000fda00037c4270 */
[----:B------:R-:W-:Y:S01]  /*67d0*/  @P6 STG.E.U16 desc[UR38][R6.64+0x40], R42 ;  /* 0x0000402a06006986 */ /* 0x000fe2000c101526 */
[----:B------:R-:W-:-:S04]  /*67e0*/  ISETP.GT.AND P6, PT, R4, 0x21, PT ;  /* 0x000000210400780c */ /* 0x000fc80003fc4270 */
[----:B------:R-:W-:-:S13]  /*67f0*/  ISETP.GT.AND P6, PT, R3, 0x88, P6 ;  /* 0x000000880300780c */ /* 0x000fda00037c4270 */
[----:B------:R-:W-:Y:S02]  /*6800*/  @P6 IMAD.MOV.U32 R4, RZ, RZ, R6 ;  /* 0x000000ffff046224 */ /* 0x000fe400078e0006 */
[----:B------:R-:W-:-:S05]  /*6810*/  @P6 IMAD.MOV.U32 R5, RZ, RZ, R7 ;  /* 0x000000ffff056224 */ /* 0x000fca00078e0007 */
[----:B------:R0:W-:Y:S01]  /*6820*/  @P6 STG.E.U16 desc[UR38][R4.64+0x42], R43 ;  /* 0x0000422b04006986 */ /* 0x0001e2000c101526 */
[C---:B------:R-:W-:Y:S02]  /*6830*/  ISETP.GT.AND P6, PT, R3.reuse, 0x80, P5 ;  /* 0x000000800300780c */ /* 0x040fe40002fc4270 */
[----:B------:R-:W-:-:S11]  /*6840*/  ISETP.GT.AND P5, PT, R3, 0x88, P5 ;  /* 0x000000880300780c */ /* 0x000fd60002fa4270 */
[----:B0-----:R-:W-:Y:S02]  /*6850*/  @P6 IMAD.MOV.U32 R4, RZ, RZ, R12 ;  /* 0x000000ffff046224 */ /* 0x001fe400078e000c */
[----:B------:R-:W-:-:S05]  /*6860*/  @P6 IMAD.MOV.U32 R5, RZ, RZ, R13 ;  /* 0x000000ffff056224 */ /* 0x000fca00078e000d */
[----:B------:R0:W-:Y:S01]  /*6870*/  @P6 STG.E.U16 desc[UR38][R4.64+0x50], R44 ;  /* 0x0000502c04006986 */ /* 0x0001e2000c101526 */
[C---:B------:R-:W-:Y:S02]  /*6880*/  ISETP.GT.AND P6, PT, R3.reuse, 0x80, P4 ;  /* 0x000000800300780c */ /* 0x040fe400027c4270 */
[----:B------:R-:W-:-:S11]  /*6890*/  ISETP.GT.AND P4, PT, R3, 0x88, P4 ;  /* 0x000000880300780c */ /* 0x000fd60002784270 */
[----:B0-----:R-:W-:Y:S02]  /*68a0*/  @P6 IMAD.MOV.U32 R4, RZ, RZ, R12 ;  /* 0x000000ffff046224 */ /* 0x001fe400078e000c */
[----:B------:R-:W-:-:S05]  /*68b0*/  @P6 IMAD.MOV.U32 R5, RZ, RZ, R13 ;  /* 0x000000ffff056224 */ /* 0x000fca00078e000d */
[----:B------:R0:W-:Y:S02]  /*68c0*/  @P6 STG.E.U16 desc[UR38][R4.64+0x52], R45 ;  /* 0x0000522d04006986 */ /* 0x0001e4000c101526 */
[----:B0-----:R-:W-:Y:S02]  /*68d0*/  @P5 IMAD.MOV.U32 R4, RZ, RZ, R6 ;  /* 0x000000ffff045224 */ /* 0x001fe400078e0006 */
[----:B------:R-:W-:-:S05]  /*68e0*/  @P5 IMAD.MOV.U32 R5, RZ, RZ, R7 ;  /* 0x000000ffff055224 */ /* 0x000fca00078e0007 */
[----:B------:R0:W-:Y:S01]  /*68f0*/  @P5 STG.E.U16 desc[UR38][R4.64+0x50], R46 ;  /* 0x0000502e04005986 */ /* 0x0001e2000c101526 */
[C---:B------:R-:W-:Y:S02]  /*6900*/  ISETP.GT.AND P5, PT, R3.reuse, 0x80, P3 ;  /* 0x000000800300780c */ /* 0x040fe40001fa4270 */
[----:B------:R-:W-:Y:S01]  /*6910*/  ISETP.GT.AND P3, PT, R3, 0x88, P3 ;  /* 0x000000880300780c */ /* 0x000fe20001f64270 */
        /* <DEDUP_REMOVED lines=17> */
[----:B------:R0:W-:Y:S02]  /*6a30*/  @P3 STG.E.U16 desc[UR38][R4.64+0x60], R50 ;  /* 0x0000603204003986 */ /* 0x0001e4000c101526 */
[----:B0-----:R-:W-:Y:S02]  /*6a40*/  @P0 IMAD.MOV.U32 R4, RZ, RZ, R6 ;  /* 0x000000ffff040224 */ /* 0x001fe400078e0006 */
[----:B------:R-:W-:-:S05]  /*6a50*/  @P0 IMAD.MOV.U32 R5, RZ, RZ, R7 ;  /* 0x000000ffff050224 */ /* 0x000fca00078e0007 */
[----:B------:R0:W-:Y:S02]  /*6a60*/  @P0 STG.E.U16 desc[UR38][R4.64+0x62], R51 ;  /* 0x0000623304000986 */ /* 0x0001e4000c101526 */
[----:B0-----:R-:W-:Y:S02]  /*6a70*/  @P5 IMAD.MOV.U32 R4, RZ, RZ, R12 ;  /* 0x000000ffff045224 */ /* 0x001fe400078e000c */
[----:B------:R-:W-:-:S05]  /*6a80*/  @P5 IMAD.MOV.U32 R5, RZ, RZ, R13 ;  /* 0x000000ffff055224 */ /* 0x000fca00078e000d */
[----:B------:R0:W-:Y:S04]  /*6a90*/  @P5 STG.E.U16 desc[UR38][R4.64+0x70], R52 ;  /* 0x0000703404005986 */ /* 0x0001e8000c101526 */
[----:B------:R1:W-:Y:S01]  /*6aa0*/  @P4 STG.E.U16 desc[UR38][R12.64+0x72], R53 ;  /* 0x000072350c004986 */ /* 0x0003e2000c101526 */
[----:B0-----:R-:W-:Y:S02]  /*6ab0*/  @P2 IMAD.MOV.U32 R4, RZ, RZ, R6 ;  /* 0x000000ffff042224 */ /* 0x001fe400078e0006 */
[----:B------:R-:W-:-:S05]  /*6ac0*/  @P2 IMAD.MOV.U32 R5, RZ, RZ, R7 ;  /* 0x000000ffff052224 */ /* 0x000fca00078e0007 */
[----:B------:R1:W-:Y:S04]  /*6ad0*/  @P2 STG.E.U16 desc[UR38][R4.64+0x70], R54 ;  /* 0x0000703604002986 */ /* 0x0003e8000c101526 */
[----:B------:R1:W-:Y:S02]  /*6ae0*/  @P1 STG.E.U16 desc[UR38][R6.64+0x72], R55 ;  /* 0x0000723706001986 */ /* 0x0003e4000c101526 */
.L_x_152:
[----:B------:R-:W-:Y:S05]  /*6af0*/  BSYNC B0 ;  /* 0x0000000000007941 */ /* 0x000fea0003800000 */
.L_x_28:
[----:B------:R-:W-:Y:S01]  /*6b00*/  IADD3 R16, P0, R16, UR36, RZ ;  /* 0x0000002410107c10 */ /* 0x000fe2000ff1e0ff */
[----:B------:R-:W-:Y:S01]  /*6b10*/  ULDC.64 UR4, c[0x0][0x650] ;  /* 0x0001940000047ab9 */ /* 0x000fe20000000a00 */
[----:B------:R-:W-:Y:S01]  /*6b20*/  PRMT R3, RZ, 0x7610, R3 ;  /* 0x00007610ff037816 */ /* 0x000fe20000000003 */
[----:B------:R-:W-:Y:S01]  /*6b30*/  IMAD.MOV.U32 R100, RZ, RZ, -0x1 ;  /* 0xffffffffff647424 */ /* 0x000fe200078e00ff */
[----:B------:R-:W-:Y:S01]  /*6b40*/  IADD3.X R17, R17, UR42, RZ, P0, !PT ;  /* 0x0000002a11117c10 */ /* 0x000fe200087fe4ff */
[----:B------:R-:W-:Y:S01]  /*6b50*/  IMAD.MOV.U32 R19, RZ, RZ, -0x1 ;  /* 0xffffffffff137424 */ /* 0x000fe200078e00ff */
[----:B------:R-:W-:-:S04]  /*6b60*/  ISETP.GE.U32.AND P0, PT, R16, UR4, PT ;  /* 0x0000000410007c0c */ /* 0x000fc8000bf06070 */
[----:B------:R-:W-:-:S13]  /*6b70*/  ISETP.GE.U32.AND.EX P0, PT, R17, UR5, PT, P0 ;  /* 0x0000000511007c0c */ /* 0x000fda000bf06100 */
[----:B------:R-:W-:Y:S05]  /*6b80*/  @P0 BRA `(.L_x_153) ;  /* 0x0000000400500947 */ /* 0x000fea0003800000 */
[----:B0-----:R-:W0:Y:S01]  /*6b90*/  LDC.64 R10, c[0x0][0x628] ;  /* 0x00018a00ff0a7b82 */ /* 0x001e220000000a00 */
[----:B-1----:R-:W1:Y:S01]  /*6ba0*/  S2R R12, SR_CTAID.X ;  /* 0x00000000000c7919 */ /* 0x002e620000002500 */
[----:B----4-:R-:W-:Y:S02]  /*6bb0*/  IMAD.MOV.U32 R8, RZ, RZ, R16 ;  /* 0x000000ffff087224 */ /* 0x010fe400078e0010 */
[----:B------:R-:W-:Y:S01]  /*6bc0*/  IMAD.MOV.U32 R9, RZ, RZ, R17 ;  /* 0x000000ffff097224 */ /* 0x000fe200078e0011 */
[----:B------:R-:W4:Y:S03]  /*6bd0*/  S2R R20, SR_CTAID.Y ;  /* 0x0000000000147919 */ /* 0x000f260000002600 */
[----:B------:R-:W1:Y:S08]  /*6be0*/  LDC R0, c[0x0][0x630] ;  /* 0x00018c00ff007b82 */ /* 0x000e700000000800 */
[----:B------:R-:W1:Y:S01]  /*6bf0*/  LDC.64 R14, c[0x0][0x620] ;  /* 0x00018800ff0e7b82 */ /* 0x000e620000000a00 */
[----:B0-----:R-:W-:-:S04]  /*6c00*/  ISETP.NE.U32.AND P0, PT, R10, RZ, PT ;  /* 0x000000ff0a00720c */ /* 0x001fc80003f05070 */
[----:B------:R-:W-:-:S13]  /*6c10*/  ISETP.NE.AND.EX P0, PT, R11, RZ, PT, P0 ;  /* 0x000000ff0b00720c */ /* 0x000fda0003f05300 */
[----:B-1--4-:R-:W-:Y:S05]  /*6c20*/  @!P0 BRA `(.L_x_154) ;  /* 0x0000000000288947 */ /* 0x012fea0003800000 */
        /* <DEDUP_REMOVED lines=10> */
.L_x_154:
[-CC-:B------:R-:W-:Y:S01]  /*6cd0*/  SHF.R.U64 R19, R8, R0.reuse, R9.reuse ;  /* 0x0000000008137219 */ /* 0x180fe20000001209 */
[----:B------:R-:W0:Y:S01]  /*6ce0*/  LDC.64 R26, c[0x0][0x640] ;  /* 0x00019000ff1a7b82 */ /* 0x000e220000000a00 */
[----:B------:R-:W-:Y:S01]  /*6cf0*/  SHF.R.U32.HI R0, RZ, R0, R9 ;  /* 0x00000000ff007219 */ /* 0x000fe20000011609 */
[----:B------:R-:W-:Y:S01]  /*6d00*/  ULDC UR4, c[0x0][0x150] ;  /* 0x0000540000047ab9 */ /* 0x000fe20000000800 */
[----:B------:R-:W-:Y:S02]  /*6d10*/  IADD3 R3, P0, RZ, -R19, RZ ;  /* 0x80000013ff037210 */ /* 0x000fe40007f1e0ff */
[----:B------:R-:W-:-:S03]  /*6d20*/  I2FP.F32.U32 R7, R12 ;  /* 0x0000000c00077245 */ /* 0x000fc60000201000 */
[----:B------:R-:W1:Y:S01]  /*6d30*/  LDC R6, c[0x0][0x618] ;  /* 0x00018600ff067b82 */ /* 0x000e620000000800 */
[----:B------:R-:W-:Y:S02]  /*6d40*/  IMAD.X R5, RZ, RZ, ~R0, P0 ;  /* 0x000000ffff057224 */ /* 0x000fe400000e0e00 */
[----:B------:R-:W-:Y:S01]  /*6d50*/  FMUL R7, R7, UR4 ;  /* 0x0000000407077c20 */ /* 0x000fe20008400000 */
[----:B------:R-:W-:Y:S01]  /*6d60*/  ULDC UR4, c[0x0][0x154] ;  /* 0x0000550000047ab9 */ /* 0x000fe20000000800 */
[-C--:B------:R-:W-:Y:S02]  /*6d70*/  IMAD R0, R5, R14.reuse, RZ ;  /* 0x0000000e05007224 */ /* 0x080fe400078e02ff */
[C---:B------:R-:W-:Y:S01]  /*6d80*/  IMAD.WIDE.U32 R4, R3.reuse, R14, R16 ;  /* 0x0000000e03047225 */ /* 0x040fe200078e0010 */
[----:B------:R-:W4:Y:S01]  /*6d90*/  LDC R8, c[0x0][0x608] ;  /* 0x00018200ff087b82 */ /* 0x000f220000000800 */
[----:B------:R-:W2:Y:S02]  /*6da0*/  F2I.U32.TRUNC.NTZ R7, R7 ;  /* 0x0000000700077305 */ /* 0x000ea4000020f000 */
[----:B------:R-:W-:Y:S01]  /*6db0*/  IMAD R3, R3, R15, R0 ;  /* 0x0000000f03037224 */ /* 0x000fe200078e0200 */
[----:B------:R-:W-:-:S03]  /*6dc0*/  I2FP.F32.U32 R0, R20 ;  /* 0x0000001400007245 */ /* 0x000fc60000201000 */
[----:B------:R-:W-:Y:S01]  /*6dd0*/  IMAD.IADD R3, R5, 0x1, R3 ;  /* 0x0000000105037824 */ /* 0x000fe200078e0203 */
[----:B------:R-:W3:Y:S01]  /*6de0*/  LDC R11, c[0x0][0x658] ;  /* 0x00019600ff0b7b82 */ /* 0x000ee20000000800 */
[----:B0-----:R-:W-:-:S04]  /*6df0*/  ISETP.NE.U32.AND P0, PT, R26, RZ, PT ;  /* 0x000000ff1a00720c */ /* 0x001fc80003f05070 */
[----:B------:R-:W-:-:S03]  /*6e00*/  ISETP.NE.AND.EX P0, PT, R27, RZ, PT, P0 ;  /* 0x000000ff1b00720c */ /* 0x000fc60003f05300 */
[----:B------:R-:W0:Y:S01]  /*6e10*/  LDC R9, c[0x0][0x144] ;  /* 0x00005100ff097b82 */ /* 0x000e220000000800 */
[-C--:B-1----:R-:W-:Y:S01]  /*6e20*/  SHF.R.U64 R10, R4, R6.reuse, R3 ;  /* 0x00000006040a7219 */ /* 0x082fe20000001203 */
[----:B--2---:R-:W-:Y:S01]  /*6e30*/  IMAD.MOV R7, RZ, RZ, -R7 ;  /* 0x000000ffff077224 */ /* 0x004fe200078e0a07 */
[----:B------:R-:W-:Y:S01]  /*6e40*/  SHF.R.U32.HI R3, RZ, R6, R3 ;  /* 0x00000006ff037219 */ /* 0x000fe20000011603 */
[----:B------:R-:W-:-:S04]  /*6e50*/  FMUL R6, R0, UR4 ;  /* 0x0000000400067c20 */ /* 0x000fc80008400000 */
[----:B------:R-:W1:Y:S01]  /*6e60*/  LDC R21, c[0x0][0x148] ;  /* 0x00005200ff157b82 */ /* 0x000e620000000800 */
[----:B------:R2:W0:Y:S01]  /*6e70*/  F2I.U32.TRUNC.NTZ R14, R6 ;  /* 0x00000006000e7305 */ /* 0x000422000020f000 */
[-CC-:B----4-:R-:W-:Y:S02]  /*6e80*/  SHF.R.U64 R13, R10, R8.reuse, R3.reuse ;  /* 0x000000080a0d7219 */ /* 0x190fe40000001203 */
[----:B------:R-:W-:-:S04]  /*6e90*/  SHF.R.U32.HI R0, RZ, R8, R3 ;  /* 0x00000008ff007219 */ /* 0x000fc80000011603 */
[----:B------:R-:W4:Y:S01]  /*6ea0*/  LDC R24, c[0x0][0x600] ;  /* 0x00018000ff187b82 */ /* 0x000f220000000800 */
[-CC-:B---3--:R-:W-:Y:S02]  /*6eb0*/  SHF.R.U64 R15, R13, R11.reuse, R0.reuse ;  /* 0x0000000b0d0f7219 */ /* 0x188fe40000001200 */
[----:B------:R-:W-:-:S03]  /*6ec0*/  SHF.R.U32.HI R5, RZ, R11, R0 ;  /* 0x0000000bff057219 */ /* 0x000fc60000011600 */
[----:B------:R-:W-:Y:S02]  /*6ed0*/  IMAD.MOV.U32 R4, RZ, RZ, R15 ;  /* 0x000000ffff047224 */ /* 0x000fe400078e000f */
[----:B------:R-:W3:Y:S01]  /*6ee0*/  LDC R28, c[0x0][0x648] ;  /* 0x00019200ff1c7b82 */ /* 0x000ee20000000800 */
[----:B0-----:R-:W-:-:S07]  /*6ef0*/  IMAD R25, R9, R7, R12 ;  /* 0x0000000709197224 */ /* 0x001fce00078e020c */
[----:B------:R-:W0:Y:S08]  /*6f00*/  LDC R29, c[0x0][0x638] ;  /* 0x00018e00ff1d7b82 */ /* 0x000e300000000800 */
[----:B------:R-:W0:Y:S01]  /*6f10*/  LDC R30, c[0x0][0x610] ;  /* 0x00018400ff1e7b82 */ /* 0x000e220000000800 */
[----:B-12-4-:R-:W-:Y:S05]  /*6f20*/  @!P0 BRA `(.L_x_155) ;  /* 0x0000000000288947 */ /* 0x016fea0003800000 */
        /* <DEDUP_REMOVED lines=10> */
.L_x_155:
[----:B------:R-:W-:Y:S01]  /*6fd0*/  ISETP.NE.AND P0, PT, R2, 0x1, PT ;  /* 0x000000010200780c */ /* 0x000fe20003f05270 */
[----:B------:R-:W-:Y:S01]  /*6fe0*/  IMAD.MOV R14, RZ, RZ, -R14 ;  /* 0x000000ffff0e7224 */ /* 0x000fe200078e0a0e */
[----:B---3--:R-:W-:Y:S01]  /*6ff0*/  SHF.R.U64 R3, R4, R28, R5 ;  /* 0x0000001c04037219 */ /* 0x008fe20000001205 */
[----:B------:R-:W-:Y:S01]  /*7000*/  VIADD R5, R24, 0xffffffff ;  /* 0xffffffff18057836 */ /* 0x000fe20000000000 */
[----:B------:R-:W-:-:S03]  /*7010*/  LOP3.LUT R0, R13, R98, RZ, 0xc0, !PT ;  /* 0x000000620d007212 */ /* 0x000fc600078ec0ff */
[----:B------:R-:W-:Y:S01]  /*7020*/  IMAD.MOV R4, RZ, RZ, -R3 ;  /* 0x000000ffff047224 */ /* 0x000fe200078e0a03 */
[----:B------:R-:W-:Y:S01]  /*7030*/  LOP3.LUT R10, R10, R5, RZ, 0xc0, !PT ;  /* 0x000000050a0a7212 */ /* 0x000fe200078ec0ff */
[----:B------:R-:W-:Y:S02]  /*7040*/  IMAD R0, R91, R3, R0 ;  /* 0x000000035b007224 */ /* 0x000fe400078e0200 */
[----:B0-----:R-:W-:Y:S02]  /*7050*/  IMAD R3, R4, R29, R15 ;  /* 0x0000001d04037224 */ /* 0x001fe400078e020f */
[----:B------:R-:W-:Y:S02]  /*7060*/  @P0 IMAD R25, R21, R14, R20 ;  /* 0x0000000e15190224 */ /* 0x000fe400078e0214 */
[----:B------:R-:W-:Y:S02]  /*7070*/  IMAD R5, R3, R24, R10 ;  /* 0x0000001803057224 */ /* 0x000fe400078e020a */
[----:B------:R-:W-:-:S02]  /*7080*/  IMAD R0, R0, R30, R25 ;  /* 0x0000001e00007224 */ /* 0x000fc400078e0219 */
[----:B------:R-:W-:-:S03]  /*7090*/  IMAD.MOV.U32 R4, RZ, RZ, 0x1 ;  /* 0x00000001ff047424 */ /* 0x000fc600078e00ff */
[----:B------:R-:W-:Y:S02]  /*70a0*/  SEL R100, R5, R0, !P0 ;  /* 0x0000000005647207 */ /* 0x000fe40004000000 */
[----:B------:R-:W-:Y:S02]  /*70b0*/  PRMT R3, R4, 0x7610, R3 ;  /* 0x0000761004037816 */ /* 0x000fe40000000003 */
[----:B------:R-:W-:-:S07]  /*70c0*/  SEL R0, R0, R5, !P0 ;  /* 0x0000000500007207 */ /* 0x000fce0004000000 */
.L_x_153:
[----:B------:R-:W-:Y:S01]  /*70d0*/  LOP3.LUT P0, RZ, R3, 0xff, RZ, 0xc0, !PT ;  /* 0x000000ff03ff7812 */ /* 0x000fe2000780c0ff */
[----:B------:R-:W-:-:S12]  /*70e0*/  IMAD.MOV.U32 R101, RZ, RZ, R0 ;  /* 0x000000ffff657224 */ /* 0x000fd800078e0000 */
[----:B------:R-:W-:Y:S05]  /*70f0*/  @P0 BRA `(.L_x_156) ;  /* 0xffffffa000500947 */ /* 0x000fea000383ffff */
[----:B------:R-:W-:Y:S05]  /*7100*/  EXIT ;  /* 0x000000000000794d */ /* 0x000fea0003800000 */
.L_x_3:
        /* <DEDUP_REMOVED lines=26> */
.L_x_158:
[--C-:B------:R-:W-:Y:S01]  /*72b0*/  SHF.R.U64 R14, R12, R20, R13.reuse ;  /* 0x000000140c0e7219 */ /* 0x100fe2000000120d */
[----:B------:R-:W0:Y:S01]  /*72c0*/  LDC R24, c[0x0][0x618] ;  /* 0x00018600ff187b82 */ /* 0x000e220000000800 */
[----:B------:R-:W-:Y:S01]  /*72d0*/  I2FP.F32.U32 R8, R6 ;  /* 0x0000000600087245 */ /* 0x000fe20000201000 */
[----:B------:R-:W-:Y:S01]  /*72e0*/  ULDC UR4, c[0x0][0x150] ;  /* 0x0000540000047ab9 */ /* 0x000fe20000000800 */
[----:B------:R-:W-:Y:S02]  /*72f0*/  SHF.R.U32.HI R7, RZ, R20, R13 ;  /* 0x00000014ff077219 */ /* 0x000fe4000001160d */
[----:B------:R-:W-:Y:S01]  /*7300*/  IADD3 R11, P0, RZ, -R14, RZ ;  /* 0x8000000eff0b7210 */ /* 0x000fe20007f1e0ff */
[----:B------:R-:W-:Y:S01]  /*7310*/  FMUL R13, R8, UR4 ;  /* 0x00000004080d7c20 */ /* 0x000fe20008400000 */
[----:B------:R-:W-:Y:S01]  /*7320*/  ULDC UR4, c[0x0][0x154] ;  /* 0x0000550000047ab9 */ /* 0x000fe20000000800 */
[----:B------:R-:W1:Y:S02]  /*7330*/  LDC.64 R26, c[0x0][0x640] ;  /* 0x00019000ff1a7b82 */ /* 0x000e640000000a00 */
[----:B------:R-:W-:-:S02]  /*7340*/  IMAD.X R7, RZ, RZ, ~R7, P0 ;  /* 0x000000ffff077224 */ /* 0x000fc400000e0e07 */
[----:B------:R-:W2:Y:S01]  /*7350*/  F2I.U32.TRUNC.NTZ R13, R13 ;  /* 0x0000000d000d7305 */ /* 0x000ea2000020f000 */
[----:B------:R-:W-:-:S03]  /*7360*/  IMAD.WIDE.U32 R8, R11, R22, R16 ;  /* 0x000000160b087225 */ /* 0x000fc600078e0010 */
[----:B------:R-:W3:Y:S01]  /*7370*/  LDC R15, c[0x0][0x144] ;  /* 0x00005100ff0f7b82 */ /* 0x000ee20000000800 */
[----:B------:R-:W-:-:S04]  /*7380*/  IMAD R10, R7, R22, RZ ;  /* 0x00000016070a7224 */ /* 0x000fc800078e02ff */
[----:B------:R-:W-:Y:S02]  /*7390*/  IMAD R7, R11, R23, R10 ;  /* 0x000000170b077224 */ /* 0x000fe400078e020a */
[----:B------:R-:W-:Y:S01]  /*73a0*/  IMAD.MOV.U32 R10, RZ, RZ, -0x1 ;  /* 0xffffffffff0a7424 */ /* 0x000fe200078e00ff */
[----:B------:R-:W4:Y:S01]  /*73b0*/  LDC R20, c[0x0][0x608] ;  /* 0x00018200ff147b82 */ /* 0x000f220000000800 */
[----:B------:R-:W-:Y:S01]  /*73c0*/  IMAD.IADD R7, R9, 0x1, R7 ;  /* 0x0000000109077824 */ /* 0x000fe200078e0207 */
[----:B------:R-:W-:-:S04]  /*73d0*/  I2FP.F32.U32 R9, R5 ;  /* 0x0000000500097245 */ /* 0x000fc80000201000 */
[-C--:B0-----:R-:W-:Y:S01]  /*73e0*/  SHF.R.U64 R12, R8, R24.reuse, R7 ;  /* 0x00000018080c7219 */ /* 0x081fe20000001207 */
[----:B--2---:R-:W-:Y:S01]  /*73f0*/  IMAD.MOV R8, RZ, RZ, -R13 ;  /* 0x000000ffff087224 */ /* 0x004fe200078e0a0d */
[----:B------:R-:W0:Y:S01]  /*7400*/  LDC R11, c[0x0][0x658] ;  /* 0x00019600ff0b7b82 */ /* 0x000e220000000800 */
[----:B-1----:R-:W-:Y:S01]  /*7410*/  ISETP.NE.U32.AND P0, PT, R26, RZ, PT ;  /* 0x000000ff1a00720c */ /* 0x002fe20003f05070 */
[----:B------:R-:W-:Y:S01]  /*7420*/  FMUL R9, R9, UR4 ;  /* 0x0000000409097c20 */ /* 0x000fe20008400000 */
[----:B------:R-:W-:Y:S02]  /*7430*/  SHF.R.U32.HI R7, RZ, R24, R7 ;  /* 0x00000018ff077219 */ /* 0x000fe40000011607 */
[----:B------:R-:W-:-:S03]  /*7440*/  ISETP.NE.AND.EX P0, PT, R27, RZ, PT, P0 ;  /* 0x000000ff1b00720c */ /* 0x000fc60003f05300 */
[----:B------:R-:W1:Y:S01]  /*7450*/  LDC R22, c[0x0][0x148] ;  /* 0x00005200ff167b82 */ /* 0x000e620000000800 */
[----:B---3--:R-:W-:Y:S02]  /*7460*/  IMAD R23, R15, R8, R6 ;  /* 0x000000080f177224 */ /* 0x008fe400078e0206 */
[----:B------:R-:W-:-:S05]  /*7470*/  IMAD.MOV.U32 R8, RZ, RZ, 0x1 ;  /* 0x00000001ff087424 */ /* 0x000fca00078e00ff */
[----:B------:R-:W2:Y:S01]  /*7480*/  LDC R21, c[0x0][0x600] ;  /* 0x00018000ff157b82 */ /* 0x000ea20000000800 */
[-CC-:B----4-:R-:W-:Y:S02]  /*7490*/  SHF.R.U64 R15, R12, R20.reuse, R7.reuse ;  /* 0x000000140c0f7219 */ /* 0x190fe40000001207 */
[----:B------:R-:W-:Y:S02]  /*74a0*/  SHF.R.U32.HI R6, RZ, R20, R7 ;  /* 0x00000014ff067219 */ /* 0x000fe40000011607 */
[----:B------:R3:W4:Y:S03]  /*74b0*/  F2I.U32.TRUNC.NTZ R20, R9 ;  /* 0x0000000900147305 */ /* 0x000726000020f000 */
[----:B------:R-:W1:Y:S01]  /*74c0*/  LDC R25, c[0x0][0x648] ;  /* 0x00019200ff197b82 */ /* 0x000e620000000800 */
[-C--:B0-----:R-:W-:Y:S02]  /*74d0*/  SHF.R.U64 R19, R15, R11.reuse, R6 ;  /* 0x0000000b0f137219 */ /* 0x081fe40000001206 */
[----:B------:R-:W-:-:S02]  /*74e0*/  SHF.L.U32 R10, R10, R11, RZ ;  /* 0x0000000b0a0a7219 */ /* 0x000fc400000006ff */
[-C--:B------:R-:W-:Y:S01]  /*74f0*/  SHF.R.U32.HI R7, RZ, R11.reuse, R6 ;  /* 0x0000000bff077219 */ /* 0x080fe20000011606 */
[----:B------:R-:W-:Y:S01]  /*7500*/  IMAD.MOV.U32 R6, RZ, RZ, R19 ;  /* 0x000000ffff067224 */ /* 0x000fe200078e0013 */
[----:B------:R-:W-:Y:S01]  /*7510*/  SHF.L.U32 R24, R8, R11, RZ ;  /* 0x0000000b08187219 */ /* 0x000fe200000006ff */
[----:B------:R-:W0:Y:S01]  /*7520*/  LDC R28, c[0x0][0x638] ;  /* 0x00018e00ff1c7b82 */ /* 0x000e220000000800 */
[----:B------:R-:W-:-:S07]  /*7530*/  LOP3.LUT R30, RZ, R10, RZ, 0x33, !PT ;  /* 0x0000000aff1e7212 */ /* 0x000fce00078e33ff */
[----:B------:R-:W0:Y:S01]  /*7540*/  LDC R29, c[0x0][0x610] ;  /* 0x00018400ff1d7b82 */ /* 0x000e220000000800 */
[----:B---34-:R-:W-:Y:S05]  /*7550*/  @!P0 BRA `(.L_x_159) ;  /* 0x0000000000288947 */ /* 0x018fea0003800000 */
[----:B------:R-:W3:Y:S02]  /*7560*/  LDC R6, c[0x0][0x64c] ;  /* 0x00019300ff067b82 */ /* 0x000ee40000000800 */
[----:B---3--:R-:W-:-:S05]  /*7570*/  IADD3 R11, P0, R19, R6, RZ ;  /* 0x00000006130b7210 */ /* 0x008fca0007f1e0ff */
        /* <DEDUP_REMOVED lines=8> */
.L_x_159:
[----:B------:R-:W-:Y:S01]  /*7600*/  ISETP.NE.AND P0, PT, R2, 0x1, PT ;  /* 0x000000010200780c */ /* 0x000fe20003f05270 */
[----:B--2---:R-:W-:Y:S01]  /*7610*/  VIADD R9, R21, 0xffffffff ;  /* 0xffffffff15097836 */ /* 0x004fe20000000000 */
[----:B-1----:R-:W-:Y:S01]  /*7620*/  SHF.R.U64 R7, R6, R25, R7 ;  /* 0x0000001906077219 */ /* 0x002fe20000001207 */
[----:B------:R-:W-:Y:S01]  /*7630*/  IMAD.MOV R20, RZ, RZ, -R20 ;  /* 0x000000ffff147224 */ /* 0x000fe200078e0a14 */
[----:B------:R-:W-:Y:S02]  /*7640*/  LOP3.LUT R6, R15, R30, RZ, 0xc0, !PT ;  /* 0x0000001e0f067212 */ /* 0x000fe400078ec0ff */
[----:B------:R-:W-:Y:S01]  /*7650*/  LOP3.LUT R12, R12, R9, RZ, 0xc0, !PT ;  /* 0x000000090c0c7212 */ /* 0x000fe200078ec0ff */
[----:B------:R-:W-:Y:S02]  /*7660*/  IMAD.MOV R8, RZ, RZ, -R7 ;  /* 0x000000ffff087224 */ /* 0x000fe400078e0a07 */
[----:B------:R-:W-:Y:S02]  /*7670*/  IMAD R6, R24, R7, R6 ;  /* 0x0000000718067224 */ /* 0x000fe400078e0206 */
[----:B------:R-:W-:-:S02]  /*7680*/  IMAD.MOV.U32 R9, RZ, RZ, 0x1 ;  /* 0x00000001ff097424 */ /* 0x000fc400078e00ff */
[----:B------:R-:W-:Y:S02]  /*7690*/  @P0 IMAD R23, R22, R20, R5 ;  /* 0x0000001416170224 */ /* 0x000fe400078e0205 */
[----:B0-----:R-:W-:Y:S02]  /*76a0*/  IMAD R5, R8, R28, R19 ;  /* 0x0000001c08057224 */ /* 0x001fe400078e0213 */
[----:B------:R-:W-:Y:S02]  /*76b0*/  IMAD R19, R6, R29, R23 ;  /* 0x0000001d06137224 */ /* 0x000fe400078e0217 */
[----:B------:R-:W-:Y:S02]  /*76c0*/  IMAD R6, R5, R21, R12 ;  /* 0x0000001505067224 */ /* 0x000fe400078e020c */
[----:B------:R-:W-:-:S03]  /*76d0*/  IMAD.MOV.U32 R8, RZ, RZ, R14 ;  /* 0x000000ffff087224 */ /* 0x000fc600078e000e */
[----:B------:R-:W-:Y:S02]  /*76e0*/  SEL R20, R6, R19, !P0 ;  /* 0x0000001306147207 */ /* 0x000fe40004000000 */
[----:B------:R-:W-:-:S07]  /*76f0*/  SEL R19, R19, R6, !P0 ;  /* 0x0000000613137207 */ /* 0x000fce0004000000 */
.L_x_157:
[----:B------:R-:W-:-:S08]  /*7700*/  NOP ;  /* 0x0000000000007918 */ /* 0x000fd00000000000 */
[----:B------:R-:W0:-:S00]  /*7710*/  USETMAXREG.DEALLOC.CTAPOOL 0x28 ;  /* 0x00000028000079c8 */ /* 0x000e0000080e0500 */
[----:B0-----:R-:W-:-:S13]  /*7720*/  ISETP.NE.AND P0, PT, R0, RZ, PT ;  /* 0x000000ff0000720c */ /* 0x001fda0003f05270 */
[----:B------:R-:W-:Y:S05]  /*7730*/  @P0 EXIT ;  /* 0x000000000000094d */ /* 0x000fea0003800000 */
[----:B------:R-:W-:Y:S01]  /*7740*/  LOP3.LUT P0, RZ, R9, 0xff, RZ, 0xc0, !PT ;  /* 0x000000ff09ff7812 */ /* 0x000fe2000780c0ff */
[----:B------:R-:W-:Y:S02]  /*7750*/  IMAD.MOV.U32 R0, RZ, RZ, 0x1 ;  /* 0x00000001ff007424 */ /* 0x000fe400078e00ff */
[----:B------:R-:W-:-:S10]  /*7760*/  IMAD.MOV.U32 R12, RZ, RZ, RZ ;  /* 0x000000ffff0c7224 */ /* 0x000fd400078e00ff */
[----:B------:R-:W-:Y:S05]  /*7770*/  @!P0 BRA `(.L_x_160) ;  /* 0x0000000c001c8947 */ /* 0x000fea0003800000 */
[----:B------:R-:W0:Y:S01]  /*7780*/  LDC R0, c[0x0][0x28c] ;  /* 0x0000a300ff007b82 */ /* 0x000e220000000800 */
[----:B------:R-:W-:Y:S01]  /*7790*/  LOP3.LUT P0, RZ, R3, 0x1f, RZ, 0xc0, !PT ;  /* 0x0000001f03ff7812 */ /* 0x000fe2000780c0ff */
[----:B------:R-:W-:Y:S01]  /*77a0*/  ULDC UR5, c[0x0][0x658] ;  /* 0x0001960000057ab9 */ /* 0x000fe20000000800 */
[----:B------:R-:W-:Y:S01]  /*77b0*/  UMOV UR6, 0xffffffff ;  /* 0xffffffff00067882 */ /* 0x000fe20000000000 */
[----:B------:R-:W-:Y:S01]  /*77c0*/  BSSY B0, `(.L_x_160) ;  /* 0x00000c2000007945 */ /* 0x000fe20003800000 */
[----:B------:R-:W-:Y:S01]  /*77d0*/  USHF.L.U32 UR6, UR6, UR5, URZ ;  /* 0x0000000506067299 */ /* 0x000fe2000800063f */
[C---:B------:R-:W-:Y:S01]  /*77e0*/  ISETP.NE.AND P2, PT, R4.reuse, RZ, PT ;  /* 0x000000ff0400720c */ /* 0x040fe20003f45270 */
[----:B------:R-:W-:Y:S01]  /*77f0*/  IMAD.MOV.U32 R13, RZ, RZ, 0x1 ;  /* 0x00000001ff0d7424 */ /* 0x000fe200078e00ff */
[----:B------:R-:W-:Y:S01]  /*7800*/  ISETP.NE.OR P0, PT, R4, RZ, !P0 ;  /* 0x000000ff0400720c */ /* 0x000fe20004705670 */
[----:B------:R-:W-:Y:S01]  /*7810*/  IMAD.MOV.U32 R12, RZ, RZ, RZ ;  /* 0x000000ffff0c7224 */ /* 0x000fe200078e00ff */
[----:B------:R-:W-:Y:S01]  /*7820*/  LOP3.LUT R11, R18, 0x2, RZ, 0xfc, !PT ;  /* 0x00000002120b7812 */ /* 0x000fe200078efcff */
[----:B------:R-:W-:Y:S01]  /*7830*/  ULDC UR4, c[0x0][0x600] ;  /* 0x0001800000047ab9 */ /* 0x000fe20000000800 */
[----:B------:R-:W-:Y:S01]  /*7840*/  UMOV UR7, 0x1 ;  /* 0x0000000100077882 */ /* 0x000fe20000000000 */
[----:B------:R-:W-:-:S02]  /*7850*/  UIADD3 UR15, UR4, -0x1, URZ ;  /* 0xffffffff040f7890 */ /* 0x000fc4000fffe03f */
[----:B------:R-:W-:Y:S02]  /*7860*/  USHF.L.U32 UR17, UR7, UR5, URZ ;  /* 0x0000000507117299 */ /* 0x000fe4000800063f */
[----:B------:R-:W-:Y:S01]  /*7870*/  ULOP3.LUT UR16, URZ, UR6, URZ, 0x33, !UPT ;  /* 0x000000063f107292 */ /* 0x000fe2000f8e333f */
[----:B------:R-:W-:Y:S01]  /*7880*/  ULDC.64 UR20, c[0x0][0x198] ;  /* 0x0000660000147ab9 */ /* 0x000fe20000000a00 */
[----:B0-----:R-:W-:-:S05]  /*7890*/  VIADD R0, R0, 0x1f ;  /* 0x0000001f00007836 */ /* 0x001fca0000000000 */
[----:B------:R-:W-:-:S04]  /*78a0*/  SHF.R.S32.HI R3, RZ, 0x1f, R0 ;  /* 0x0000001fff037819 */ /* 0x000fc80000011400 */
[----:B------:R-:W-:Y:S01]  /*78b0*/  LEA.HI R3, R3, R0, RZ, 0x5 ;  /* 0x0000000003037211 */ /* 0x000fe200078f28ff */
[----:B------:R-:W-:-:S03]  /*78c0*/  IMAD.MOV.U32 R0, RZ, RZ, 0x1 ;  /* 0x00000001ff007424 */ /* 0x000fc600078e00ff */
[----:B------:R-:W-:-:S05]  /*78d0*/  SHF.R.S32.HI R3, RZ, 0x5, R3 ;  /* 0x00000005ff037819 */ /* 0x000fca0000011403 */
[----:B------:R-:W-:-:S07]  /*78e0*/  VIADD R10, R3, 0x1 ;  /* 0x00000001030a7836 */ /* 0x000fce0000000000 */
.L_x_172:
[----:B------:R-:W-:-:S03]  /*78f0*/  UMOV UR4, 0xffffffff ;  /* 0xffffffff00047882 */ /* 0x000fc60000000000 */
[----:B------:R-:W-:Y:S05]  /*7900*/  BRA.DIV UR4, `(.L_x_161) ;  /* 0x0000001204107947 */ /* 0x000fea000b800000 */
[----:B------:R-:W-:-:S13]  /*7910*/  ELECT P6, URZ, PT ;  /* 0x00000000003f782f */ /* 0x000fda00038c0000 */
.L_x_186:
[----:B------:R-:W0:Y:S01]  /*7920*/  LDC R4, c[0x0][0x28c] ;  /* 0x0000a300ff047b82 */ /* 0x000e220000000800 */
[----:B------:R-:W-:Y:S01]  /*7930*/  BSSY B1, `(.L_x_162) ;  /* 0x0000037000017945 */ /* 0x000fe20003800000 */
[----:B0-----:R-:W-:-:S13]  /*7940*/  ISETP.LT.OR P6, PT, R4, 0x1, !P6 ;  /* 0x000000010400780c */ /* 0x001fda00077c1670 */
[----:B------:R-:W-:Y:S05]  /*7950*/  @P6 BRA `(.L_x_163) ;  /* 0x0000000000d06947 */ /* 0x000fea0003800000 */
[----:B------:R-:W-:Y:S02]  /*7960*/  IMAD.SHL.U32 R20, R20, 0x40, RZ ;  /* 0x0000004014147824 */ /* 0x000fe400078e00ff */
[----:B------:R-:W-:Y:S02]  /*7970*/  IMAD.SHL.U32 R19, R19, 0x100, RZ ;  /* 0x0000010013137824 */ /* 0x000fe400078e00ff */
[----:B------:R-:W-:Y:S02]  /*7980*/  IMAD.MOV.U32 R21, RZ, RZ, RZ ;  /* 0x000000ffff157224 */ /* 0x000fe400078e00ff */
[----:B------:R-:W-:Y:S02]  /*7990*/  IMAD.MOV.U32 R4, RZ, RZ, R10 ;  /* 0x000000ffff047224 */ /* 0x000fe400078e000a */
[----:B------:R-:W-:Y:S02]  /*79a0*/  IMAD.MOV.U32 R5, RZ, RZ, R0 ;  /* 0x000000ffff057224 */ /* 0x000fe400078e0000 */
[----:B------:R-:W-:-:S07]  /*79b0*/  IMAD.MOV.U32 R6, RZ, RZ, R12 ;  /* 0x000000ffff067224 */ /* 0x000fce00078e000c */
.L_x_167:
[----:B------:R-:W0:Y:S01]  /*79c0*/  S2R R14, SR_CgaCtaId ;  /* 0x00000000000e7919 */ /* 0x000e220000008800 */
[----:B------:R-:W-:Y:S01]  /*79d0*/  MOV R7, 0x400 ;  /* 0x0000040000077802 */ /* 0x000fe20000000f00 */
[----:B------:R-:W1:Y:S03]  /*79e0*/  @!P2 LDC R9, c[0x0][0x500] ;  /* 0x00014000ff09ab82 */ /* 0x000e660000000800 */
[----:B0-----:R-:W-:Y:S02]  /*79f0*/  LEA R15, R14, R7, 0x18 ;  /* 0x000000070e0f7211 */ /* 0x001fe400078ec0ff */
[----:B------:R-:W-:-:S03]  /*7a00*/  SHF.L.U32 R7, R5, 0x1f, RZ ;  /* 0x0000001f05077819 */ /* 0x000fc600000006ff */
[----:B------:R-:W-:-:S04]  /*7a10*/  IMAD R14, R6, 0x8, R15 ;  /* 0x00000008060e7824 */ /* 0x000fc800078e020f */
[----:B------:R-:W0:Y:S02]  /*7a20*/  SYNCS.PHASECHK.TRANS64.TRYWAIT P1, [R14+URZ+0x38], R7 ;  /* 0x000038070e0075a7 */ /* 0x000e24000802017f */
[----:B01----:R-:W-:Y:S05]  /*7a30*/  @!P1 BRA `(.L_x_164) ;  /* 0x0000000c00e49947 */ /* 0x003fea0003800000 */
.L_x_187:
[----:B0-----:R-:W-:Y:S01]  /*7a40*/  PRMT R7, R11, 0x9910, RZ ;  /* 0x000099100b077816 */ /* 0x001fe200000000ff */
[----:B------:R0:W-:Y:S03]  /*7a50*/  @!P2 SYNCS.ARRIVE.TRANS64 RZ, [R14+URZ], R9 ;  /* 0x000000090effa9a7 */ /* 0x0001e6000800003f */
[----:B------:R-:W-:-:S13]  /*7a60*/  ISETP.NE.AND P1, PT, R7, 0x2, PT ;  /* 0x000000020700780c */ /* 0x000fda0003f25270 */
[----:B0-----:R-:W-:Y:S05]  /*7a70*/  @P1 BRA `(.L_x_165) ;  /* 0x0000000000041947 */ /* 0x001fea0003800000 */
[----:B------:R-:W-:Y:S01]  /*7a80*/  BPT.TRAP 0x1 ;  /* 0x000000040000795c */ /* 0x000fe20000300000 */
.L_x_165:
[----:B------:R-:W-:Y:S05]  /*7a90*/  @P0 BRA `(.L_x_166) ;  /* 0x0000000000040947 */ /* 0x000fea0003800000 */
[----:B------:R-:W-:Y:S01]  /*7aa0*/  BPT.TRAP 0x1 ;  /* 0x000000040000795c */ /* 0x000fe20000300000 */
.L_x_166:
[--C-:B------:R-:W-:Y:S01]  /*7ab0*/  IMAD R7, R6, 0x4000, R15.reuse ;  /* 0x0000400006077824 */ /* 0x100fe200078e020f */
[----:B------:R-:W-:Y:S01]  /*7ac0*/  R2UR UR9, R14 ;  /* 0x000000000e0972ca */ /* 0x000fe200000e0000 */
[----:B------:R-:W-:Y:S01]  /*7ad0*/  IMAD R15, R6, 0x1000, R15 ;  /* 0x00001000060f7824 */ /* 0x000fe200078e020f */
[----:B------:R-:W-:Y:S01]  /*7ae0*/  UIADD3 UR4, UP0, UR20, 0xf0, URZ ;  /* 0x000000f014047890 */ /* 0x000fe2000ff1e03f */
[----:B------:R-:W-:Y:S01]  /*7af0*/  VIADD R4, R4, 0xffffffff ;  /* 0xffffffff04047836 */ /* 0x000fe20000000000 */
[----:B------:R-:W-:Y:S01]  /*7b00*/  R2UR UR5, R7 ;  /* 0x00000000070572ca */ /* 0x000fe200000e0000 */
[----:B------:R-:W-:Y:S01]  /*7b10*/  UIADD3 UR22, UP1, UR20, 0x1f0, URZ ;  /* 0x000001f014167890 */ /* 0x000fe2000ff3e03f */
[----:B------:R-:W-:Y:S01]  /*7b20*/  R2UR UR8, R15 ;  /* 0x000000000f0872ca */ /* 0x000fe200000e0000 */
[----:B------:R-:W-:Y:S01]  /*7b30*/  VIADD R6, R6, 0x1 ;  /* 0x0000000106067836 */ /* 0x000fe20000000000 */
[----:B------:R-:W-:Y:S01]  /*7b40*/  R2UR UR11, R19 ;  /* 0x00000000130b72ca */ /* 0x000fe200000e0000 */
[----:B------:R-:W-:Y:S01]  /*7b50*/  UIADD3.X UR23, URZ, UR21, URZ, UP1, !UPT ;  /* 0x000000153f177290 */ /* 0x000fe20008ffe43f */
[C---:B------:R-:W-:Y:S01]  /*7b60*/  R2UR UR10, R21.reuse ;  /* 0x00000000150a72ca */ /* 0x040fe200000e0000 */
[----:B------:R-:W-:Y:S01]  /*7b70*/  UMOV UR6, 0x0 ;  /* 0x0000000000067882 */ /* 0x000fe20000000000 */
[----:B------:R-:W-:Y:S01]  /*7b80*/  R2UR UR12, R8 ;  /* 0x00000000080c72ca */ /* 0x000fe200000e0000 */
[----:B------:R-:W-:Y:S01]  /*7b90*/  UMOV UR7, 0x10000000 ;  /* 0x1000000000077882 */ /* 0x000fe20000000000 */
[----:B------:R-:W-:Y:S01]  /*7ba0*/  R2UR UR18, R20 ;  /* 0x00000000141272ca */ /* 0x000fe200000e0000 */
[----:B------:R-:W-:Y:S01]  /*7bb0*/  VIADD R21, R21, 0x20 ;  /* 0x0000002015157836 */ /* 0x000fe20000000000 */
[----:B------:R-:W-:Y:S01]  /*7bc0*/  ISETP.GT.AND P3, PT, R4, 0x1, PT ;  /* 0x000000010400780c */ /* 0x000fe20003f64270 */
[----:B------:R-:W-:Y:S01]  /*7bd0*/  UIADD3 UR13, UR5, 0x180, URZ ;  /* 0x00000180050d7890 */ /* 0x000fe2000fffe03f */
[----:B------:R-:W-:Y:S01]  /*7be0*/  ISETP.NE.AND P1, PT, R6, 0x7, PT ;  /* 0x000000070600780c */ /* 0x000fe20003f25270 */
[----:B------:R-:W-:-:S02]  /*7bf0*/  UIADD3.X UR5, URZ, UR21, URZ, UP0, !UPT ;  /* 0x000000153f057290 */ /* 0x000fc400087fe43f */
[----:B------:R-:W-:Y:S01]  /*7c00*/  UIADD3 UR14, UR8, 0x1c180, URZ ;  /* 0x0001c180080e7890 */ /* 0x000fe2000fffe03f */
[----:B------:R-:W-:Y:S02]  /*7c10*/  SEL R14, RZ, 0x1, P1 ;  /* 0x00000001ff0e7807 */ /* 0x000fe40000800000 */
[----:B------:R-:W-:Y:S01]  /*7c20*/  UMOV UR8, UR13 ;  /* 0x0000000d00087c82 */ /* 0x000fe20008000000 */
[----:B------:R-:W-:Y:S02]  /*7c30*/  SEL R6, R6, RZ, P1 ;  /* 0x000000ff06067207 */ /* 0x000fe40000800000 */
[----:B------:R-:W-:Y:S01]  /*7c40*/  LOP3.LUT R5, R5, R14, RZ, 0x3c, !PT ;  /* 0x0000000e05057212 */ /* 0x000fe200078e3cff */
[----:B------:R0:W-:Y:S02]  /*7c50*/  UTMALDG.3D [UR8], [UR4], desc[UR6] ;  /* 0x00000608040075b4 */ /* 0x0001e40008011000 */
[----:B0-----:R-:W-:Y:S01]  /*7c60*/  UMOV UR8, UR14 ;  /* 0x0000000e00087c82 */ /* 0x001fe20008000000 */
[----:B------:R-:W-:-:S02]  /*7c70*/  UMOV UR11, UR18 ;  /* 0x00000012000b7c82 */ /* 0x000fc40008000000 */
[----:B------:R0:W-:Y:S02]  /*7c80*/  UTMALDG.3D [UR8], [UR22], desc[UR6] ;  /* 0x00000608160075b4 */ /* 0x0001e40008011000 */
[----:B0-----:R-:W-:Y:S05]  /*7c90*/  @P3 BRA `(.L_x_167) ;  /* 0xfffffffc00483947 */ /* 0x001fea000383ffff */
.L_x_163:
[----:B------:R-:W-:Y:S05]  /*7ca0*/  BSYNC B1 ;  /* 0x0000000000017941 */ /* 0x000fea0003800000 */
.L_x_162:
[----:B------:R-:W-:Y:S01]  /*7cb0*/  LOP3.LUT P4, RZ, R13, 0xff, RZ, 0xc0, !PT ;  /* 0x000000ff0dff7812 */ /* 0x000fe2000788c0ff */
[C---:B------:R-:W-:Y:S01]  /*7cc0*/  IMAD.IADD R12, R3.reuse, 0x1, R12 ;  /* 0x00000001030c7824 */ /* 0x040fe200078e020c */
[----:B------:R-:W-:Y:S01]  /*7cd0*/  ULDC.64 UR4, c[0x0][0x650] ;  /* 0x0001940000047ab9 */ /* 0x000fe20000000a00 */
[C---:B------:R-:W-:Y:S01]  /*7ce0*/  ISETP.GE.U32.AND P3, PT, R3.reuse, 0x7, PT ;  /* 0x000000070300780c */ /* 0x040fe20003f66070 */
[----:B------:R-:W-:Y:S01]  /*7cf0*/  BSSY B1, `(.L_x_168) ;  /* 0x000006c000017945 */ /* 0x000fe20003800000 */
[C---:B------:R-:W-:Y:S01]  /*7d00*/  IMAD.WIDE.U32 R4, R12.reuse, 0x24924925, RZ ;  /* 0x249249250c047825 */ /* 0x040fe200078e00ff */
[C---:B------:R-:W-:Y:S02]  /*7d10*/  ISETP.GT.U32.AND P1, PT, R12.reuse, 0x6, PT ;  /* 0x000000060c00780c */ /* 0x040fe40003f24070 */
[----:B------:R-:W-:Y:S01]  /*7d20*/  PRMT R13, RZ, 0x7610, R13 ;  /* 0x00007610ff0d7816 */ /* 0x000fe2000000000d */
[----:B------:R-:W-:Y:S01]  /*7d30*/  IMAD.IADD R4, R12, 0x1, -R5 ;  /* 0x000000010c047824 */ /* 0x000fe200078e0a05 */
[----:B------:R-:W-:Y:S01]  /*7d40*/  ISETP.LT.U32.AND P1, PT, R3, 0x7, P1 ;  /* 0x000000070300780c */ /* 0x000fe20000f21070 */
[----:B------:R-:W-:-:S02]  /*7d50*/  IMAD.MOV.U32 R19, RZ, RZ, -0x1 ;  /* 0xffffffffff137424 */ /* 0x000fc400078e00ff */
[----:B------:R-:W0:Y:S01]  /*7d60*/  @P4 S2R R7, SR_CgaCtaId ;  /* 0x0000000000074919 */ /* 0x000e220000008800 */
[----:B------:R-:W-:Y:S01]  /*7d70*/  @P4 MOV R6, 0x400 ;  /* 0x0000040000064802 */ /* 0x000fe20000000f00 */
[----:B------:R-:W-:Y:S01]  /*7d80*/  IMAD.MOV.U32 R20, RZ, RZ, -0x1 ;  /* 0xffffffffff147424 */ /* 0x000fe200078e00ff */
[----:B------:R-:W-:Y:S01]  /*7d90*/  LEA.HI R4, R4, R5, RZ, 0x1f ;  /* 0x0000000504047211 */ /* 0x000fe200078ff8ff */
[----:B------:R-:W-:-:S03]  /*7da0*/  IMAD.MOV.U32 R8, RZ, RZ, -0x1 ;  /* 0xffffffffff087424 */ /* 0x000fc600078e00ff */
[--C-:B------:R-:W-:Y:S02]  /*7db0*/  SHF.R.U32.HI R5, RZ, 0x2, R4.reuse ;  /* 0x00000002ff057819 */ /* 0x100fe40000011604 */
[----:B------:R-:W-:-:S03]  /*7dc0*/  PRMT R4, RZ, 0x7610, R4 ;  /* 0x00007610ff047816 */ /* 0x000fc60000000004 */
[----:B------:R-:W-:Y:S01]  /*7dd0*/  IMAD R12, R5, -0x7, R12 ;  /* 0xfffffff9050c7824 */ /* 0x000fe200078e020c */
[----:B0-----:R-:W-:Y:S02]  /*7de0*/  @P4 LEA R6, R7, R6, 0x18 ;  /* 0x0000000607064211 */ /* 0x001fe400078ec0ff */
[----:B------:R-:W-:Y:S02]  /*7df0*/  SEL R7, RZ, 0x1, !P1 ;  /* 0x00000001ff077807 */ /* 0x000fe40004800000 */
[----:B------:R-:W-:Y:S01]  /*7e00*/  IADD3 R16, P1, R16, UR36, RZ ;  /* 0x0000002410107c10 */ /* 0x000fe2000ff3e0ff */
[----:B------:R0:W-:Y:S01]  /*7e10*/  @P4 SYNCS.ARRIVE.TRANS64.A1T0 RZ, [R6+URZ+0x88], RZ ;  /* 0x000088ff06ff49a7 */ /* 0x0001e2000810003f */
[----:B------:R-:W-:Y:S02]  /*7e20*/  LOP3.LUT R0, R0, R7, RZ, 0x3c, !PT ;  /* 0x0000000700007212 */ /* 0x000fe400078e3cff */
[----:B------:R-:W-:Y:S02]  /*7e30*/  IADD3.X R17, R17, UR42, RZ, P1, !PT ;  /* 0x0000002a11117c10 */ /* 0x000fe40008ffe4ff */
[----:B------:R-:W-:-:S02]  /*7e40*/  ISETP.GE.U32.AND P1, PT, R16, UR4, PT ;  /* 0x0000000410007c0c */ /* 0x000fc4000bf26070 */
[----:B------:R-:W-:Y:S02]  /*7e50*/  @P3 LOP3.LUT R0, R0, 0x1, R5, 0x78, !PT ;  /* 0x0000000100003812 */ /* 0x000fe400078e7805 */
[----:B------:R-:W-:-:S13]  /*7e60*/  ISETP.GE.U32.AND.EX P1, PT, R17, UR5, PT, P1 ;  /* 0x0000000511007c0c */ /* 0x000fda000bf26110 */
[----:B0-----:R-:W-:Y:S05]  /*7e70*/  @P1 BRA `(.L_x_169) ;  /* 0x00000004004c1947 */ /* 0x001fea0003800000 */
[----:B------:R-:W-:Y:S01]  /*7e80*/  ULDC.64 UR4, c[0x0][0x628] ;  /* 0x00018a0000047ab9 */ /* 0x000fe20000000a00 */
[----:B------:R-:W0:Y:S01]  /*7e90*/  S2R R15, SR_CTAID.X ;  /* 0x00000000000f7919 */ /* 0x000e220000002500 */
[----:B------:R-:W-:Y:S01]  /*7ea0*/  ISETP.NE.U32.AND P1, PT, RZ, UR4, PT ;  /* 0x00000004ff007c0c */ /* 0x000fe2000bf25070 */
[----:B------:R-:W-:Y:S01]  /*7eb0*/  ULDC UR7, c[0x0][0x630] ;  /* 0x00018c0000077ab9 */ /* 0x000fe20000000800 */
[----:B------:R-:W-:Y:S01]  /*7ec0*/  IMAD.MOV.U32 R4, RZ, RZ, R16 ;  /* 0x000000ffff047224 */ /* 0x000fe200078e0010 */
[----:B------:R-:W1:Y:S01]  /*7ed0*/  S2R R14, SR_CTAID.Y ;  /* 0x00000000000e7919 */ /* 0x000e620000002600 */
[----:B------:R-:W-:Y:S01]  /*7ee0*/  ISETP.NE.AND.EX P1, PT, RZ, UR5, PT, P1 ;  /* 0x00000005ff007c0c */ /* 0x000fe2000bf25310 */
[----:B------:R-:W-:-:S12]  /*7ef0*/  IMAD.MOV.U32 R5, RZ, RZ, R17 ;  /* 0x000000ffff057224 */ /* 0x000fd800078e0011 */
[----:B------:R-:W-:Y:S05]  /*7f00*/  @!P1 BRA `(.L_x_170) ;  /* 0x0000000000289947 */ /* 0x000fea0003800000 */
[----:B------:R-:W-:Y:S02]  /*7f10*/  ULDC UR6, c[0x0][0x634] ;  /* 0x00018d0000067ab9 */ /* 0x000fe40000000800 */
[----:B------:R-:W-:-:S05]  /*7f20*/  IADD3 R9, P1, R16, UR6, RZ ;  /* 0x0000000610097c10 */ /* 0x000fca000ff3e0ff */
[----:B------:R-:W-:-:S04]  /*7f30*/  IMAD.X R19, RZ, RZ, R17, P1 ;  /* 0x000000ffff137224 */ /* 0x000fc800008e0611 */
[----:B------:R-:W-:-:S04]  /*7f40*/  IMAD.WIDE.U32 R6, R19, UR4, RZ ;  /* 0x0000000413067c25 */ /* 0x000fc8000f8e00ff */
[----:B------:R-:W-:-:S04]  /*7f50*/  IMAD.WIDE.U32 R6, P1, R9, UR5, R6 ;  /* 0x0000000509067c25 */ /* 0x000fc8000f820006 */
[----:B------:R-:W-:-:S04]  /*7f60*/  IMAD.WIDE.U32 R8, R9, UR4, RZ ;  /* 0x0000000409087c25 */ /* 0x000fc8000f8e00ff */
[----:B------:R-:W-:Y:S01]  /*7f70*/  IMAD.X R5, RZ, RZ, RZ, P1 ;  /* 0x000000ffff057224 */ /* 0x000fe200008e06ff */
[----:B------:R-:W-:Y:S01]  /*7f80*/  IADD3 RZ, P1, R9, R6, RZ ;  /* 0x0000000609ff7210 */ /* 0x000fe20007f3e0ff */
[----:B------:R-:W-:-:S04]  /*7f90*/  IMAD.MOV.U32 R4, RZ, RZ, R7 ;  /* 0x000000ffff047224 */ /* 0x000fc800078e0007 */
[----:B------:R-:W-:-:S08]  /*7fa0*/  IMAD.WIDE.U32.X R4, R19, UR5, R4, P1 ;  /* 0x0000000513047c25 */ /* 0x000fd000088e0404 */
.L_x_170:
[--C-:B------:R-:W-:Y:S01]  /*7fb0*/  SHF.R.U64 R8, R4, UR7, R5.reuse ;  /* 0x0000000704087c19 */ /* 0x100fe20008001205 */
[----:B------:R-:W-:Y:S01]  /*7fc0*/  ULDC.64 UR4, c[0x0][0x620] ;  /* 0x0001880000047ab9 */ /* 0x000fe20000000a00 */
[----:B------:R-:W-:Y:S01]  /*7fd0*/  SHF.R.U32.HI R4, RZ, UR7, R5 ;  /* 0x00000007ff047c19 */ /* 0x000fe20008011605 */
[----:B------:R-:W2:Y:S01]  /*7fe0*/  LDC R24, c[0x0][0x144] ;  /* 0x00005100ff187b82 */ /* 0x000ea20000000800 */
[----:B------:R-:W-:Y:S01]  /*7ff0*/  IADD3 R7, P1, RZ, -R8, RZ ;  /* 0x80000008ff077210 */ /* 0x000fe20007f3e0ff */
[----:B------:R-:W-:Y:S01]  /*8000*/  ULDC.64 UR8, c[0x0][0x640] ;  /* 0x0001900000087ab9 */ /* 0x000fe20000000a00 */
[----:B0-----:R-:W-:Y:S01]  /*8010*/  I2FP.F32.U32 R9, R15 ;  /* 0x0000000f00097245 */ /* 0x001fe20000201000 */
[----:B------:R-:W-:Y:S02]  /*8020*/  ULDC UR6, c[0x0][0x608] ;  /* 0x0001820000067ab9 */ /* 0x000fe40000000800 */
[----:B------:R-:W-:Y:S01]  /*8030*/  IMAD.X R4, RZ, RZ, ~R4, P1 ;  /* 0x000000ffff047224 */ /* 0x000fe200008e0e04 */
[----:B------:R-:W-:Y:S01]  /*8040*/  ISETP.NE.U32.AND P1, PT, RZ, UR8, PT ;  /* 0x00000008ff007c0c */ /* 0x000fe2000bf25070 */
[----:B------:R-:W0:Y:S02]  /*8050*/  LDC R21, c[0x0][0x148] ;  /* 0x00005200ff157b82 */ /* 0x000e240000000800 */
[----:B------:R-:W-:Y:S01]  /*8060*/  IMAD R6, R4, UR4, RZ ;  /* 0x0000000404067c24 */ /* 0x000fe2000f8e02ff */
[----:B------:R-:W-:Y:S01]  /*8070*/  ISETP.NE.AND.EX P1, PT, RZ, UR9, PT, P1 ;  /* 0x00000009ff007c0c */ /* 0x000fe2000bf25310 */
[----:B------:R-:W-:Y:S01]  /*8080*/  IMAD.WIDE.U32 R4, R7, UR4, R16 ;  /* 0x0000000407047c25 */ /* 0x000fe2000f8e0010 */
[----:B------:R-:W-:-:S03]  /*8090*/  ULDC UR4, c[0x0][0x150] ;  /* 0x0000540000047ab9 */ /* 0x000fc60000000800 */
[----:B------:R-:W-:Y:S02]  /*80a0*/  IMAD R7, R7, UR5, R6 ;  /* 0x0000000507077c24 */ /* 0x000fe4000f8e0206 */
[----:B------:R-:W-:Y:S01]  /*80b0*/  FMUL R6, R9, UR4 ;  /* 0x0000000409067c20 */ /* 0x000fe20008400000 */
[----:B------:R-:W-:Y:S01]  /*80c0*/  ULDC UR4, c[0x0][0x618] ;  /* 0x0001860000047ab9 */ /* 0x000fe20000000800 */
[----:B------:R-:W-:Y:S01]  /*80d0*/  ULDC UR5, c[0x0][0x154] ;  /* 0x0000550000057ab9 */ /* 0x000fe20000000800 */
[----:B------:R-:W-:-:S03]  /*80e0*/  IMAD.IADD R5, R5, 0x1, R7 ;  /* 0x0000000105057824 */ /* 0x000fc600078e0207 */
[----:B------:R-:W3:Y:S02]  /*80f0*/  F2I.U32.TRUNC.NTZ R6, R6 ;  /* 0x0000000600067305 */ /* 0x000ee4000020f000 */
[----:B------:R-:W-:Y:S02]  /*8100*/  SHF.R.U64 R9, R4, UR4, R5 ;  /* 0x0000000404097c19 */ /* 0x000fe40008001205 */
[----:B-1----:R-:W-:-:S05]  /*8110*/  I2FP.F32.U32 R4, R14 ;  /* 0x0000000e00047245 */ /* 0x002fca0000201000 */
[----:B------:R-:W-:Y:S01]  /*8120*/  FMUL R22, R4, UR5 ;  /* 0x0000000504167c20 */ /* 0x000fe20008400000 */
[----:B------:R-:W-:Y:S01]  /*8130*/  SHF.R.U32.HI R4, RZ, UR4, R5 ;  /* 0x00000004ff047c19 */ /* 0x000fe20008011605 */
[----:B------:R-:W-:-:S03]  /*8140*/  ULDC UR4, c[0x0][0x658] ;  /* 0x0001960000047ab9 */ /* 0x000fc60000000800 */
[--C-:B------:R-:W-:Y:S01]  /*8150*/  SHF.R.U64 R20, R9, UR6, R4.reuse ;  /* 0x0000000609147c19 */ /* 0x100fe20008001204 */
[----:B------:R-:W1:Y:S01]  /*8160*/  F2I.U32.TRUNC.NTZ R22, R22 ;  /* 0x0000001600167305 */ /* 0x000e62000020f000 */
[----:B------:R-:W-:Y:S01]  /*8170*/  SHF.R.U32.HI R5, RZ, UR6, R4 ;  /* 0x00000006ff057c19 */ /* 0x000fe20008011604 */
[----:B---3--:R-:W-:-:S03]  /*8180*/  IMAD.MOV R6, RZ, RZ, -R6 ;  /* 0x000000ffff067224 */ /* 0x008fc600078e0a06 */
[----:B------:R-:W-:Y:S01]  /*8190*/  SHF.R.U64 R19, R20, UR4, R5 ;  /* 0x0000000414137c19 */ /* 0x000fe20008001205 */
[----:B--2---:R-:W-:Y:S01]  /*81a0*/  IMAD R15, R24, R6, R15 ;  /* 0x00000006180f7224 */ /* 0x004fe200078e020f */
[----:B------:R-:W-:-:S03]  /*81b0*/  SHF.R.U32.HI R23, RZ, UR4, R5 ;  /* 0x00000004ff177c19 */ /* 0x000fc60008011605 */
[----:B------:R-:W-:Y:S02]  /*81c0*/  IMAD.MOV.U32 R4, RZ, RZ, R19 ;  /* 0x000000ffff047224 */ /* 0x000fe400078e0013 */
[----:B------:R-:W-:Y:S01]  /*81d0*/  IMAD.MOV.U32 R5, RZ, RZ, R23 ;  /* 0x000000ffff057224 */ /* 0x000fe200078e0017 */
[----:B-1----:R-:W-:Y:S06]  /*81e0*/  @!P1 BRA `(.L_x_171) ;  /* 0x0000000000289947 */ /* 0x002fec0003800000 */
[----:B------:R-:W-:Y:S02]  /*81f0*/  ULDC UR4, c[0x0][0x64c] ;  /* 0x0001930000047ab9 */ /* 0x000fe40000000800 */
[----:B------:R-:W-:-:S05]  /*8200*/  IADD3 R5, P1, R19, UR4, RZ ;  /* 0x0000000413057c10 */ /* 0x000fca000ff3e0ff */
[----:B------:R-:W-:-:S04]  /*8210*/  IMAD.X R23, RZ, RZ, R23, P1 ;  /* 0x000000ffff177224 */ /* 0x000fc800008e0617 */
[----:B------:R-:W-:-:S04]  /*8220*/  IMAD.WIDE.U32 R6, R23, UR8, RZ ;  /* 0x0000000817067c25 */ /* 0x000fc8000f8e00ff */
[----:B------:R-:W-:-:S04]  /*8230*/  IMAD.WIDE.U32 R6, P1, R5, UR9, R6 ;  /* 0x0000000905067c25 */ /* 0x000fc8000f820006 */
[----:B------:R-:W-:-:S04]  /*8240*/  IMAD.WIDE.U32 R4, R5, UR8, RZ ;  /* 0x0000000805047c25 */ /* 0x000fc8000f8e00ff */
[----:B------:R-:W-:Y:S01]  /*8250*/  IMAD.MOV.U32 R4, RZ, RZ, R7 ;  /* 0x000000ffff047224 */ /* 0x000fe200078e0007 */
[----:B------:R-:W-:Y:S01]  /*8260*/  IADD3 RZ, P3, R5, R6, RZ ;  /* 0x0000000605ff7210 */ /* 0x000fe20007f7e0ff */
[----:B------:R-:W-:-:S04]  /*8270*/  IMAD.X R5, RZ, RZ, RZ, P1 ;  /* 0x000000ffff057224 */ /* 0x000fc800008e06ff */
[----:B------:R-:W-:-:S08]  /*8280*/  IMAD.WIDE.U32.X R4, R23, UR9, R4, P3 ;  /* 0x0000000917047c25 */ /* 0x000fd000098e0404 */
.L_x_171:
[----:B------:R-:W-:Y:S01]  /*8290*/  ISETP.NE.AND P1, PT, R2, 0x1, PT ;  /* 0x000000010200780c */ /* 0x000fe20003f25270 */
[----:B------:R-:W-:Y:S01]  /*82a0*/  ULDC UR4, c[0x0][0x648] ;  /* 0x0001920000047ab9 */ /* 0x000fe20000000800 */
[----:B------:R-:W-:Y:S01]  /*82b0*/  LOP3.LUT R20, R20, UR16, RZ, 0xc0, !PT ;  /* 0x0000001014147c12 */ /* 0x000fe2000f8ec0ff */
[----:B------:R-:W-:Y:S01]  /*82c0*/  IMAD.MOV R22, RZ, RZ, -R22 ;  /* 0x000000ffff167224 */ /* 0x000fe200078e0a16 */
[----:B------:R-:W-:Y:S01]  /*82d0*/  SHF.R.U64 R5, R4, UR4, R5 ;  /* 0x0000000404057c19 */ /* 0x000fe20008001205 */
[----:B------:R-:W-:Y:S01]  /*82e0*/  ULDC UR4, c[0x0][0x638] ;  /* 0x00018e0000047ab9 */ /* 0x000fe20000000800 */
[----:B------:R-:W-:Y:S01]  /*82f0*/  LOP3.LUT R6, R9, UR15, RZ, 0xc0, !PT ;  /* 0x0000000f09067c12 */ /* 0x000fe2000f8ec0ff */
[----:B------:R-:W-:Y:S02]  /*8300*/  ULDC UR5, c[0x0][0x610] ;  /* 0x0001840000057ab9 */ /* 0x000fe40000000800 */
[----:B------:R-:W-:Y:S02]  /*8310*/  IMAD.MOV R4, RZ, RZ, -R5 ;  /* 0x000000ffff047224 */ /* 0x000fe400078e0a05 */
[----:B------:R-:W-:-:S02]  /*8320*/  IMAD R20, R5, UR17, R20 ;  /* 0x0000001105147c24 */ /* 0x000fc4000f8e0214 */
[----:B0-----:R-:W-:Y:S02]  /*8330*/  @P1 IMAD R15, R21, R22, R14 ;  /* 0x00000016150f1224 */ /* 0x001fe400078e020e */
[----:B------:R-:W-:Y:S01]  /*8340*/  IMAD R19, R4, UR4, R19 ;  /* 0x0000000404137c24 */ /* 0x000fe2000f8e0213 */
[----:B------:R-:W-:Y:S01]  /*8350*/  ULDC UR4, c[0x0][0x600] ;  /* 0x0001800000047ab9 */ /* 0x000fe20000000800 */
[----:B------:R-:W-:Y:S02]  /*8360*/  IMAD R15, R20, UR5, R15 ;  /* 0x00000005140f7c24 */ /* 0x000fe4000f8e020f */
[----:B------:R-:W-:Y:S02]  /*8370*/  IMAD R6, R19, UR4, R6 ;  /* 0x0000000413067c24 */ /* 0x000fe4000f8e0206 */
[----:B------:R-:W-:-:S03]  /*8380*/  IMAD.MOV.U32 R4, RZ, RZ, 0x1 ;  /* 0x00000001ff047424 */ /* 0x000fc600078e00ff */
[----:B------:R-:W-:Y:S02]  /*8390*/  SEL R20, R6, R15, !P1 ;  /* 0x0000000f06147207 */ /* 0x000fe40004800000 */
[----:B------:R-:W-:-:S07]  /*83a0*/  SEL R19, R15, R6, !P1 ;  /* 0x000000060f137207 */ /* 0x000fce0004800000 */
.L_x_169:
[----:B------:R-:W-:Y:S05]  /*83b0*/  BSYNC B1 ;  /* 0x0000000000017941 */ /* 0x000fea0003800000 */
.L_x_168:
[----:B------:R-:W-:-:S13]  /*83c0*/  LOP3.LUT P1, RZ, R4, 0xff, RZ, 0xc0, !PT ;  /* 0x000000ff04ff7812 */ /* 0x000fda000782c0ff */
[----:B------:R-:W-:Y:S05]  /*83d0*/  @P1 BRA `(.L_x_172) ;  /* 0xfffffff400441947 */ /* 0x000fea000383ffff */
[----:B------:R-:W-:Y:S05]  /*83e0*/  BSYNC B0 ;  /* 0x0000000000007941 */ /* 0x000fea0003800000 */
.L_x_160:
[----:B------:R-:W-:-:S03]  /*83f0*/  UMOV UR4, 0xffffffff ;  /* 0xffffffff00047882 */ /* 0x000fc60000000000 */
[----:B------:R-:W-:Y:S05]  /*8400*/  BRA.DIV UR4, `(.L_x_173) ;  /* 0x0000000604847947 */ /* 0x000fea000b800000 */
[----:B------:R-:W-:-:S13]  /*8410*/  ELECT P6, URZ, PT ;  /* 0x00000000003f782f */ /* 0x000fda00038c0000 */
.L_x_190:
[----:B------:R-:W-:Y:S04]  /*8420*/  BSSY B0, `(.L_x_174) ;  /* 0x0000046000007945 */ /* 0x000fe80003800000 */
[----:B------:R-:W-:Y:S05]  /*8430*/  @!P6 BRA `(.L_x_175) ;  /* 0x000000040010e947 */ /* 0x000fea0003800000 */
[----:B------:R-:W-:-:S04]  /*8440*/  LOP3.LUT R18, R18, 0x2, RZ, 0xfc, !PT ;  /* 0x0000000212127812 */ /* 0x000fc800078efcff */
[----:B------:R-:W-:-:S13]  /*8450*/  ISETP.NE.AND P0, PT, R18, 0x3, PT ;  /* 0x000000031200780c */ /* 0x000fda0003f05270 */
[----:B------:R-:W-:Y:S05]  /*8460*/  @!P0 BRA `(.L_x_176) ;  /* 0x0000000000048947 */ /* 0x000fea0003800000 */
[----:B------:R-:W-:Y:S01]  /*8470*/  BPT.TRAP 0x1 ;  /* 0x000000040000795c */ /* 0x000fe20000300000 */
.L_x_176:
[----:B------:R-:W0:Y:S01]  /*8480*/  S2R R3, SR_CgaCtaId ;  /* 0x0000000000037919 */ /* 0x000e220000008800 */
[----:B------:R-:W-:-:S04]  /*8490*/  MOV R2, 0x400 ;  /* 0x0000040000027802 */ /* 0x000fc80000000f00 */
[----:B0-----:R-:W-:Y:S02]  /*84a0*/  LEA R3, R3, R2, 0x18 ;  /* 0x0000000203037211 */ /* 0x001fe400078ec0ff */
[----:B------:R-:W-:-:S03]  /*84b0*/  SHF.L.U32 R2, R0, 0x1f, RZ ;  /* 0x0000001f00027819 */ /* 0x000fc600000006ff */
[----:B------:R-:W-:-:S04]  /*84c0*/  VIADD R3, R3, 0x38 ;  /* 0x0000003803037836 */ /* 0x000fc80000000000 */
[C---:B------:R-:W-:Y:S02]  /*84d0*/  IMAD R7, R12.reuse, 0x8, R3 ;  /* 0x000000080c077824 */ /* 0x040fe400078e0203 */
[----:B------:R-:W-:Y:S02]  /*84e0*/  VIADD R12, R12, 0x1 ;  /* 0x000000010c0c7836 */ /* 0x000fe40000000000 */
[----:B------:R-:W0:Y:S03]  /*84f0*/  SYNCS.PHASECHK.TRANS64.TRYWAIT P0, [R7+URZ], R2 ;  /* 0x00000002070075a7 */ /* 0x000e26000800017f */
[----:B------:R-:W-:-:S04]  /*8500*/  ISETP.NE.AND P1, PT, R12, 0x7, PT ;  /* 0x000000070c00780c */ /* 0x000fc80003f25270 */
[----:B------:R-:W-:Y:S02]  /*8510*/  SEL R5, RZ, 0x1, P1 ;  /* 0x00000001ff057807 */ /* 0x000fe40000800000 */
[----:B------:R-:W-:Y:S02]  /*8520*/  SEL R12, R12, RZ, P1 ;  /* 0x000000ff0c0c7207 */ /* 0x000fe40000800000 */
[----:B------:R-:W-:-:S03]  /*8530*/  LOP3.LUT R5, R0, R5, RZ, 0x3c, !PT ;  /* 0x0000000500057212 */ /* 0x000fc600078e3cff */
[----:B------:R-:W-:Y:S01]  /*8540*/  IMAD R9, R12, 0x8, R3 ;  /* 0x000000080c097824 */ /* 0x000fe200078e0203 */
[----:B------:R-:W-:Y:S01]  /*8550*/  SHF.L.U32 R4, R5, 0x1f, RZ ;  /* 0x0000001f05047819 */ /* 0x000fe200000006ff */
[----:B0-----:R-:W-:Y:S06]  /*8560*/  @!P0 BRA `(.L_x_177) ;  /* 0x00000004004c8947 */ /* 0x001fec0003800000 */
.L_x_191:
[----:B------:R-:W1:Y:S01]  /*8570*/  SYNCS.PHASECHK.TRANS64.TRYWAIT P0, [R9+URZ], R4 ;  /* 0x00000004090075a7 */ /* 0x000e62000800017f */
[----:B------:R-:W-:-:S05]  /*8580*/  VIADD R0, R12, 0x1 ;  /* 0x000000010c007836 */ /* 0x000fca0000000000 */
[----:B------:R-:W-:-:S04]  /*8590*/  ISETP.NE.AND P1, PT, R0, 0x7, PT ;  /* 0x000000070000780c */ /* 0x000fc80003f25270 */
[----:B0-----:R-:W-:Y:S02]  /*85a0*/  SEL R2, RZ, 0x1, P1 ;  /* 0x00000001ff027807 */ /* 0x001fe40000800000 */
[----:B------:R-:W-:Y:S02]  /*85b0*/  SEL R0, R0, RZ, P1 ;  /* 0x000000ff00007207 */ /* 0x000fe40000800000 */
[----:B------:R-:W-:-:S03]  /*85c0*/  LOP3.LUT R7, R5, R2, RZ, 0x3c, !PT ;  /* 0x0000000205077212 */ /* 0x000fc600078e3cff */
[----:B------:R-:W-:Y:S01]  /*85d0*/  IMAD R6, R0, 0x8, R3 ;  /* 0x0000000800067824 */ /* 0x000fe200078e0203 */
[----:B------:R-:W-:Y:S01]  /*85e0*/  SHF.L.U32 R5, R7, 0x1f, RZ ;  /* 0x0000001f07057819 */ /* 0x000fe200000006ff */
[----:B-1----:R-:W-:Y:S06]  /*85f0*/  @!P0 BRA `(.L_x_178) ;  /* 0x00000004003c8947 */ /* 0x002fec0003800000 */
.L_x_192:
[----:B------:R-:W1:Y:S01]  /*8600*/  SYNCS.PHASECHK.TRANS64.TRYWAIT P0, [R6+URZ], R5 ;  /* 0x00000005060075a7 */ /* 0x000e62000800017f */
[----:B------:R-:W-:-:S05]  /*8610*/  VIADD R0, R0, 0x1 ;  /* 0x0000000100007836 */ /* 0x000fca0000000000 */
[----:B------:R-:W-:-:S04]  /*8620*/  ISETP.NE.AND P1, PT, R0, 0x7, PT ;  /* 0x000000070000780c */ /* 0x000fc80003f25270 */
[----:B------:R-:W-:Y:S02]  /*8630*/  SEL R2, RZ, 0x1, P1 ;  /* 0x00000001ff027807 */ /* 0x000fe40000800000 */
[----:B------:R-:W-:Y:S02]  /*8640*/  SEL R0, R0, RZ, P1 ;  /* 0x000000ff00007207 */ /* 0x000fe40000800000 */
[----:B------:R-:W-:-:S03]  /*8650*/  LOP3.LUT R7, R7, R2, RZ, 0x3c, !PT ;  /* 0x0000000207077212 */ /* 0x000fc600078e3cff */
[----:B0-----:R-:W-:Y:S01]  /*8660*/  IMAD R9, R0, 0x8, R3 ;  /* 0x0000000800097824 */ /* 0x001fe200078e0203 */
[----:B------:R-:W-:Y:S01]  /*8670*/  SHF.L.U32 R4, R7, 0x1f, RZ ;  /* 0x0000001f07047819 */ /* 0x000fe200000006ff */
[----:B-1----:R-:W-:Y:S06]  /*8680*/  @!P0 BRA `(.L_x_179) ;  /* 0x00000004002c8947 */ /* 0x002fec0003800000 */
.L_x_193:
        /* <DEDUP_REMOVED lines=9> */
.L_x_194:
        /* <DEDUP_REMOVED lines=9> */
.L_x_195:
[----:B------:R-:W1:Y:S01]  /*87b0*/  SYNCS.PHASECHK.TRANS64.TRYWAIT P0, [R9+URZ], R4 ;  /* 0x00000004090075a7 */ /* 0x000e62000800017f */
[----:B------:R-:W-:-:S05]  /*87c0*/  VIADD R0, R0, 0x1 ;  /* 0x0000000100007836 */ /* 0x000fca0000000000 */
[----:B------:R-:W-:-:S04]  /*87d0*/  ISETP.NE.AND P1, PT, R0, 0x7, PT ;  /* 0x000000070000780c */ /* 0x000fc80003f25270 */
[----:B------:R-:W-:Y:S02]  /*87e0*/  SEL R2, RZ, 0x1, P1 ;  /* 0x00000001ff027807 */ /* 0x000fe40000800000 */
[----:B------:R-:W-:Y:S02]  /*87f0*/  SEL R0, R0, RZ, P1 ;  /* 0x000000ff00007207 */ /* 0x000fe40000800000 */
[----:B------:R-:W-:Y:S01]  /*8800*/  LOP3.LUT R2, R7, R2, RZ, 0x3c, !PT ;  /* 0x0000000207027212 */ /* 0x000fe200078e3cff */
[----:B-1----:R-:W-:Y:S06]  /*8810*/  @!P0 BRA `(.L_x_182) ;  /* 0x0000000400048947 */ /* 0x002fec0003800000 */
.L_x_196:
[----:B------:R-:W-:Y:S01]  /*8820*/  IMAD R3, R0, 0x8, R3 ;  /* 0x0000000800037824 */ /* 0x000fe200078e0203 */
[----:B------:R-:W-:-:S07]  /*8830*/  SHF.L.U32 R0, R2, 0x1f, RZ ;  /* 0x0000001f02007819 */ /* 0x000fce00000006ff */
.L_x_183:
[----:B--2---:R2:W3:Y:S02]  /*8840*/  SYNCS.PHASECHK.TRANS64.TRYWAIT P0, [R3+URZ], R0 ;  /* 0x00000000030075a7 */ /* 0x0044e4000800017f */
[----:B---3--:R-:W-:Y:S05]  /*8850*/  @!P0 NANOSLEEP.SYNCS 0x989680 ;  /* 0x009896800000895d */ /* 0x008fea0003900000 */
[----:B------:R-:W3:Y:S02]  /*8860*/  @!P0 SYNCS.PHASECHK.TRANS64 P0, [R3+URZ], R0 ;  /* 0x00000000030085a7 */ /* 0x000ee4000800007f */
[----:B---3--:R-:W-:Y:S05]  /*8870*/  @!P0 BRA `(.L_x_183) ;  /* 0xfffffffc00f08947 */ /* 0x008fea000383ffff */
.L_x_175:
[----:B------:R-:W-:Y:S05]  /*8880*/  BSYNC B0 ;  /* 0x0000000000007941 */ /* 0x000fea0003800000 */
.L_x_174:
[----:B------:R-:W-:Y:S05]  /*8890*/  EXIT ;  /* 0x000000000000794d */ /* 0x000fea0003800000 */
.L_x_17:
[----:B-1----:R1:W2:Y:S02]  /*88a0*/  SYNCS.PHASECHK.TRANS64.TRYWAIT P1, [R3+URZ], R0 ;  /* 0x00000000030075a7 */ /* 0x0022a4000802017f */
[----:B--2---:R-:W-:Y:S05]  /*88b0*/  @!P1 NANOSLEEP.SYNCS 0x989680 ;  /* 0x009896800000995d */ /* 0x004fea0003900000 */
[----:B------:R-:W2:Y:S02]  /*88c0*/  @!P1 SYNCS.PHASECHK.TRANS64 P1, [R3+URZ], R0 ;  /* 0x00000000030095a7 */ /* 0x000ea4000802007f */
[----:B--2---:R-:W-:Y:S05]  /*88d0*/  @!P1 BRA `(.L_x_17) ;  /* 0xfffffffc00f09947 */ /* 0x004fea000383ffff */
[----:B------:R-:W-:Y:S05]  /*88e0*/  BRA `(.L_x_16) ;  /* 0xffffff8c00107947 */ /* 0x000fea000383ffff */
.L_x_22:
[----:B-1----:R-:W-:-:S04]  /*88f0*/  IMAD.U32 R4, RZ, RZ, UR4 ;  /* 0x00000004ff047e24 */ /* 0x002fc8000f8e00ff */
[----:B------:R1:W2:Y:S03]  /*8900*/  SYNCS.PHASECHK.TRANS64.TRYWAIT P1, [R4+URZ], R3 ;  /* 0x00000003040075a7 */ /* 0x0002a6000802017f */
[----:B--2---:R-:W-:Y:S05]  /*8910*/  @!P1 NANOSLEEP.SYNCS 0x989680 ;  /* 0x009896800000995d */ /* 0x004fea0003900000 */
[----:B------:R-:W2:Y:S02]  /*8920*/  @!P1 SYNCS.PHASECHK.TRANS64 P1, [R4+URZ], R3 ;  /* 0x00000003040095a7 */ /* 0x000ea4000802007f */
[----:B--2---:R-:W-:Y:S05]  /*8930*/  @!P1 BRA `(.L_x_22) ;  /* 0xfffffffc00ec9947 */ /* 0x004fea000383ffff */
[----:B------:R-:W-:Y:S05]  /*8940*/  BRA `(.L_x_21) ;  /* 0xffffff8c00d47947 */ /* 0x000fea000383ffff */
.L_x_161:
[----:B------:R-:W-:Y:S01]  /*8950*/  BSSY B1, `(.L_x_184) ;  /* 0x0000006000017945 */ /* 0x000fe20003800000 */
[----:B------:R-:W-:-:S07]  /*8960*/  IMAD.MOV.U32 R15, RZ, RZ, -0x1 ;  /* 0xffffffffff0f7424 */ /* 0x000fce00078e00ff */
[----:B------:R-:W-:Y:S05]  /*8970*/  WARPSYNC.COLLECTIVE R15, `(.L_x_185) ;  /* 0x000000000f0c7348 */ /* 0x000fea0003c00000 */
[----:B------:R-:W-:Y:S02]  /*8980*/  ELECT P6, UR62, PT ;  /* 0x00000000003e782f */ /* 0x000fe400038c0000 */
[----:B------:R-:W-:Y:S01]  /*8990*/  MOV R14, UR62 ;  /* 0x0000003e000e7c02 */ /* 0x000fe20008000f00 */
[----:B------:R-:W-:Y:S10]  /*89a0*/  ENDCOLLECTIVE ;  /* 0x000000000000791b */ /* 0x000ff40003800000 */
.L_x_185:
[----:B------:R-:W-:Y:S05]  /*89b0*/  BSYNC B1 ;  /* 0x0000000000017941 */ /* 0x000fea0003800000 */
.L_x_184:
[----:B------:R-:W-:Y:S05]  /*89c0*/  BRA `(.L_x_186) ;  /* 0xffffffec00d47947 */ /* 0x000fea000383ffff */
.L_x_164:
[----:B0-----:R0:W1:Y:S02]  /*89d0*/  SYNCS.PHASECHK.TRANS64.TRYWAIT P1, [R14+URZ+0x38], R7 ;  /* 0x000038070e0075a7 */ /* 0x001064000802017f */
[----:B-1----:R-:W-:Y:S05]  /*89e0*/  @!P1 NANOSLEEP.SYNCS 0x989680 ;  /* 0x009896800000995d */ /* 0x002fea0003900000 */
[----:B------:R-:W1:Y:S02]  /*89f0*/  @!P1 SYNCS.PHASECHK.TRANS64 P1, [R14+URZ+0x38], R7 ;  /* 0x000038070e0095a7 */ /* 0x000e64000802007f */
[----:B-1----:R-:W-:Y:S05]  /*8a00*/  @!P1 BRA `(.L_x_164) ;  /* 0xfffffffc00f09947 */ /* 0x002fea000383ffff */
[----:B------:R-:W-:Y:S05]  /*8a10*/  BRA `(.L_x_187) ;  /* 0xfffffff000087947 */ /* 0x000fea000383ffff */
.L_x_173:
[----:B------:R-:W-:Y:S01]  /*8a20*/  BSSY B0, `(.L_x_188) ;  /* 0x0000006000007945 */ /* 0x000fe20003800000 */
[----:B------:R-:W-:-:S07]  /*8a30*/  IMAD.MOV.U32 R15, RZ, RZ, -0x1 ;  /* 0xffffffffff0f7424 */ /* 0x000fce00078e00ff */
[----:B------:R-:W-:Y:S05]  /*8a40*/  WARPSYNC.COLLECTIVE R15, `(.L_x_189) ;  /* 0x000000000f0c7348 */ /* 0x000fea0003c00000 */
[----:B------:R-:W-:Y:S02]  /*8a50*/  ELECT P6, UR62, PT ;  /* 0x00000000003e782f */ /* 0x000fe400038c0000 */
[----:B------:R-:W-:Y:S01]  /*8a60*/  MOV R14, UR62 ;  /* 0x0000003e000e7c02 */ /* 0x000fe20008000f00 */
[----:B------:R-:W-:Y:S10]  /*8a70*/  ENDCOLLECTIVE ;  /* 0x000000000000791b */ /* 0x000ff40003800000 */
.L_x_189:
[----:B------:R-:W-:Y:S05]  /*8a80*/  BSYNC B0 ;  /* 0x0000000000007941 */ /* 0x000fea0003800000 */
.L_x_188:
[----:B------:R-:W-:Y:S05]  /*8a90*/  BRA `(.L_x_190) ;  /* 0xfffffff800607947 */ /* 0x000fea000383ffff */
.L_x_177:
[----:B0-----:R0:W1:Y:S02]  /*8aa0*/  SYNCS.PHASECHK.TRANS64.TRYWAIT P0, [R7+URZ], R2 ;  /* 0x00000002070075a7 */ /* 0x001064000800017f */
[----:B-1----:R-:W-:Y:S05]  /*8ab0*/  @!P0 NANOSLEEP.SYNCS 0x989680 ;  /* 0x009896800000895d */ /* 0x002fea0003900000 */
[----:B------:R-:W1:Y:S02]  /*8ac0*/  @!P0 SYNCS.PHASECHK.TRANS64 P0, [R7+URZ], R2 ;  /* 0x00000002070085a7 */ /* 0x000e64000800007f */
[----:B-1----:R-:W-:Y:S05]  /*8ad0*/  @!P0 BRA `(.L_x_177) ;  /* 0xfffffffc00f08947 */ /* 0x002fea000383ffff */
[----:B------:R-:W-:Y:S05]  /*8ae0*/  BRA `(.L_x_191) ;  /* 0xfffffff800a07947 */ /* 0x000fea000383ffff */
.L_x_178:
[----:B0-----:R0:W1:Y:S02]  /*8af0*/  SYNCS.PHASECHK.TRANS64.TRYWAIT P0, [R9+URZ], R4 ;  /* 0x00000004090075a7 */ /* 0x001064000800017f */
[----:B-1----:R-:W-:Y:S05]  /*8b00*/  @!P0 NANOSLEEP.SYNCS 0x989680 ;  /* 0x009896800000895d */ /* 0x002fea0003900000 */
[----:B------:R-:W1:Y:S02]  /*8b10*/  @!P0 SYNCS.PHASECHK.TRANS64 P0, [R9+URZ], R4 ;  /* 0x00000004090085a7 */ /* 0x000e64000800007f */
[----:B-1----:R-:W-:Y:S05]  /*8b20*/  @!P0 BRA `(.L_x_178) ;  /* 0xfffffffc00f08947 */ /* 0x002fea000383ffff */
[----:B------:R-:W-:Y:S05]  /*8b30*/  BRA `(.L_x_192) ;  /* 0xfffffff800b07947 */ /* 0x000fea000383ffff */
.L_x_179:
[----:B0-----:R0:W1:Y:S02]  /*8b40*/  SYNCS.PHASECHK.TRANS64.TRYWAIT P0, [R6+URZ], R5 ;  /* 0x00000005060075a7 */ /* 0x001064000800017f */
[----:B-1----:R-:W-:Y:S05]  /*8b50*/  @!P0 NANOSLEEP.SYNCS 0x989680 ;  /* 0x009896800000895d */ /* 0x002fea0003900000 */
[----:B------:R-:W1:Y:S02]  /*8b60*/  @!P0 SYNCS.PHASECHK.TRANS64 P0, [R6+URZ], R5 ;  /* 0x00000005060085a7 */ /* 0x000e64000800007f */
[----:B-1----:R-:W-:Y:S05]  /*8b70*/  @!P0 BRA `(.L_x_179) ;  /* 0xfffffffc00f08947 */ /* 0x002fea000383ffff */
[----:B------:R-:W-:Y:S05]  /*8b80*/  BRA `(.L_x_193) ;  /* 0xfffffff800c07947 */ /* 0x000fea000383ffff */
.L_x_180:
[----:B0-----:R0:W1:Y:S02]  /*8b90*/  SYNCS.PHASECHK.TRANS64.TRYWAIT P0, [R9+URZ], R4 ;  /* 0x00000004090075a7 */ /* 0x001064000800017f */
[----:B-1----:R-:W-:Y:S05]  /*8ba0*/  @!P0 NANOSLEEP.SYNCS 0x989680 ;  /* 0x009896800000895d */ /* 0x002fea0003900000 */
[----:B------:R-:W1:Y:S02]  /*8bb0*/  @!P0 SYNCS.PHASECHK.TRANS64 P0, [R9+URZ], R4 ;  /* 0x00000004090085a7 */ /* 0x000e64000800007f */
[----:B-1----:R-:W-:Y:S05]  /*8bc0*/  @!P0 BRA `(.L_x_180) ;  /* 0xfffffffc00f08947 */ /* 0x002fea000383ffff */
[----:B------:R-:W-:Y:S05]  /*8bd0*/  BRA `(.L_x_194) ;  /* 0xfffffff800d07947 */ /* 0x000fea000383ffff */
.L_x_181:
[----:B0-----:R0:W1:Y:S02]  /*8be0*/  SYNCS.PHASECHK.TRANS64.TRYWAIT P0, [R6+URZ], R5 ;  /* 0x00000005060075a7 */ /* 0x001064000800017f */
[----:B-1----:R-:W-:Y:S05]  /*8bf0*/  @!P0 NANOSLEEP.SYNCS 0x989680 ;  /* 0x009896800000895d */ /* 0x002fea0003900000 */
[----:B------:R-:W1:Y:S02]  /*8c00*/  @!P0 SYNCS.PHASECHK.TRANS64 P0, [R6+URZ], R5 ;  /* 0x00000005060085a7 */ /* 0x000e64000800007f */
[----:B-1----:R-:W-:Y:S05]  /*8c10*/  @!P0 BRA `(.L_x_181) ;  /* 0xfffffffc00f08947 */ /* 0x002fea000383ffff */
[----:B------:R-:W-:Y:S05]  /*8c20*/  BRA `(.L_x_195) ;  /* 0xfffffff800e07947 */ /* 0x000fea000383ffff */
.L_x_182:
[----:B-1----:R1:W2:Y:S02]  /*8c30*/  SYNCS.PHASECHK.TRANS64.TRYWAIT P0, [R9+URZ], R4 ;  /* 0x00000004090075a7 */ /* 0x0022a4000800017f */
[----:B--2---:R-:W-:Y:S05]  /*8c40*/  @!P0 NANOSLEEP.SYNCS 0x989680 ;  /* 0x009896800000895d */ /* 0x004fea0003900000 */
[----:B------:R-:W2:Y:S02]  /*8c50*/  @!P0 SYNCS.PHASECHK.TRANS64 P0, [R9+URZ], R4 ;  /* 0x00000004090085a7 */ /* 0x000ea4000800007f */
[----:B--2---:R-:W-:Y:S05]  /*8c60*/  @!P0 BRA `(.L_x_182) ;  /* 0xfffffffc00f08947 */ /* 0x004fea000383ffff */
[----:B------:R-:W-:Y:S05]  /*8c70*/  BRA `(.L_x_196) ;  /* 0xfffffff800e87947 */ /* 0x000fea000383ffff */
.L_x_197:
[----:B------:R-:W-:-:S00]  /*8c80*/  BRA `(.L_x_197) ;  /* 0xfffffffc00fc7947 */ /* 0x000fc0000383ffff */
[----:B------:R-:W-:-:S00]  /*8c90*/  NOP ;  /* 0x0000000000007918 */ /* 0x000fc00000000000 */
        /* <DEDUP_REMOVED lines=14> */
.L_x_198:


//--------------------- .nv.global.init           --------------------------
	.section	.nv.global.init,"aw",@progbits
.nv.global.init:
	.type		$str$22,@object
	.size		$str$22,($str$23 - $str$22)
$str$22:
        /*0000*/ 	.byte	0x6b, 0x5f, 0x74, 0x69, 0x6c, 0x65, 0x5f, 0x63, 0x6f, 0x75, 0x6e, 0x74, 0x20, 0x3e, 0x3d, 0x20
        /*0010*/ 	.byte	0x31, 0x00
	.type		$str$23,@object
	.size		$str$23,(__unnamed_1 - $str$23)
$str$23:
        /*0012*/ 	.byte	0x2f, 0x74, 0x6d, 0x70, 0x2f, 0x63, 0x75, 0x74, 0x6c, 0x61, 0x73, 0x73, 0x5f, 0x73, 0x77, 0x65
        /*0022*/ 	.byte	0x65, 0x70, 0x5f, 0x73, 0x72, 0x63, 0x2f, 0x69, 0x6e, 0x63, 0x6c, 0x75, 0x64, 0x65, 0x2f, 0x63
        /*0032*/ 	.byte	0x75, 0x74, 0x6c, 0x61, 0x73, 0x73, 0x2f, 0x67, 0x65, 0x6d, 0x6d, 0x2f, 0x63, 0x6f, 0x6c, 0x6c
        /*0042*/ 	.byte	0x65, 0x63, 0x74, 0x69, 0x76, 0x65, 0x2f, 0x73, 0x6d, 0x39, 0x30, 0x5f, 0x6d, 0x6d, 0x61, 0x5f
        /*0052*/ 	.byte	0x74, 0x6d, 0x61, 0x5f, 0x67, 0x6d, 0x6d, 0x61, 0x5f, 0x73, 0x73, 0x5f, 0x77, 0x61, 0x72, 0x70
        /*0062*/ 	.byte	0x73, 0x70, 0x65, 0x63, 0x69, 0x61, 0x6c, 0x69, 0x7a, 0x65, 0x64, 0x2e, 0x68, 0x70, 0x70, 0x00
	.type		__unnamed_1,@object
	.size		__unnamed_1,(.L_0 - __unnamed_1)
__unnamed_1:
        /*0072*/ 	.byte	0x76, 0x6f, 0x69, 0x64, 0x20, 0x63, 0x75, 0x74, 0x6c, 0x61, 0x73, 0x73, 0x3a, 0x3a, 0x67, 0x65
        /* <DEDUP_REMOVED lines=179> */
        /*0bb2*/ 	.byte	0x64, 0x65, 0x6e, 0x74, 0x69, 0x74, 0x79, 0x5d, 0x00
.L_0:


//--------------------- .nv.shared._ZN7cutlass13device_kernelINS_4gemm6kernel13GemmUniversalIN4cute5tupleIJiiiiEEENS1_10collective13CollectiveMmaINS1_34MainloopSm90TmaGmmaWarpSpecializedILi7ENS5_IJNS4_1CILi1EEESB_SB_EEENS1_35KernelTmaWarpSpecializedCooperativeEEENS5_IJNSA_ILi256EEENSA_ILi64EEENSA_ILi32EEEEEENS_6half_tENS5_IJlSB_lEEESJ_SK_NS4_8TiledMMAINS4_8MMA_AtomIJNS4_4SM904GMMA25MMA_64x64x16_F32F16F16_SSILNSO_5MajorE0ELSQ_0ELNSO_7ScaleInE1ELSR_1EEEEEENS4_6LayoutINS5_IJNSA_ILi2EEESB_SB_EEENS5_IJSB_NSA_ILi0EEESX_EEEEENS5_IJNS4_10UnderscoreES10_S10_EEEEENS4_13SM90_TMA_LOADENS4_14ComposedLayoutINS4_7SwizzleILi2ELi4ELi3EEENS4_18smem_ptr_flag_bitsILi16EEENSU_INS5_IJNSA_ILi8EEESH_EEENS5_IJSH_SB_EEEEEEEvNS4_8identityES13_S1D_vS1E_EENS_8epilogue10collective6detail29Sm90TmaWarpSpecializedAdapterINS1H_15DefaultEpilogueISJ_SK_SK_NS1G_6thread17LinearCombinationISJ_Li1EffLNS1L_9ScaleType4KindE0ELNS_15FloatRoundStyleE2ESJ_EENS1_15EpilogueDefaultEEEEEvvEEEEvNT_6ParamsE --------------------------
	.section	.nv.shared._ZN7cutlass13device_kernelINS_4gemm6kernel13GemmUniversalIN4cute5tupleIJiiiiEEENS1_10collective13CollectiveMmaINS1_34MainloopSm90TmaGmmaWarpSpecializedILi7ENS5_IJNS4_1CILi1EEESB_SB_EEENS1_35KernelTmaWarpSpecializedCooperativeEEENS5_IJNSA_ILi256EEENSA_ILi64EEENSA_ILi32EEEEEENS_6half_tENS5_IJlSB_lEEESJ_SK_NS4_8TiledMMAINS4_8MMA_AtomIJNS4_4SM904GMMA25MMA_64x64x16_F32F16F16_SSILNSO_5MajorE0ELSQ_0ELNSO_7ScaleInE1ELSR_1EEEEEENS4_6LayoutINS5_IJNSA_ILi2EEESB_SB_EEENS5_IJSB_NSA_ILi0EEESX_EEEEENS5_IJNS4_10UnderscoreES10_S10_EEEEENS4_13SM90_TMA_LOADENS4_14ComposedLayoutINS4_7SwizzleILi2ELi4ELi3EEENS4_18smem_ptr_flag_bitsILi16EEENSU_INS5_IJNSA_ILi8EEESH_EEENS5_IJSH_SB_EEEEEEEvNS4_8identityES13_S1D_vS1E_EENS_8epilogue10collective6detail29Sm90TmaWarpSpecializedAdapterINS1H_15DefaultEpilogueISJ_SK_SK_NS1G_6thread17LinearCombinationISJ_Li1EffLNS1L_9ScaleType4KindE0ELNS_15FloatRoundStyleE2ESJ_EENS1_15EpilogueDefaultEEEEEvvEEEEvNT_6ParamsE,"aw",@nobits
	.sectionflags	@""
	.align	16
	.zero		1024


//--------------------- .nv.shared.reserved.0     --------------------------
	.section	.nv.shared.reserved.0,"aw",@nobits
	.weak		__nv_reservedSMEM_offset_0_alias
	.size		__nv_reservedSMEM_offset_0_alias, 0, 0
	.other		__nv_reservedSMEM_offset_0_alias,@"STO_CUDA_RESERVED_SHARED STV_DEFAULT"
__nv_reservedSMEM_offset_0_alias:
	.zero		0


//--------------------- .nv.global                --------------------------
	.section	.nv.global,"aw",@nobits
.nv.global:
	.type		_ZN40_INTERNAL_199496d5_4_k_cu_2275facf_238614cute1_E,@object
	.size		_ZN40_INTERNAL_199496d5_4_k_cu_2275facf_238614cute1_E,(_ZN40_INTERNAL_199496d5_4_k_cu_2275facf_238614cuda3std3__45__cpo6cbeginE - _ZN40_INTERNAL_199496d5_4_k_cu_2275facf_238614cute1_E)
_ZN40_INTERNAL_199496d5_4_k_cu_2275facf_238614cute1_E:
	.zero		1
	.type		_ZN40_INTERNAL_199496d5_4_k_cu_2275facf_238614cuda3std3__45__cpo6cbeginE,@object
	.size		_ZN40_INTERNAL_199496d5_4_k_cu_2275facf_238614cuda3std3__45__cpo6cbeginE,(_ZN40_INTERNAL_199496d5_4_k_cu_2275facf_238614cuda3std3__48in_placeE - _ZN40_INTERNAL_199496d5_4_k_cu_2275facf_238614cuda3std3__45__cpo6cbeginE)
_ZN40_INTERNAL_199496d5_4_k_cu_2275facf_238614cuda3std3__45__cpo6cbeginE:
	.zero		1
	.type		_ZN40_INTERNAL_199496d5_4_k_cu_2275facf_238614cuda3std3__48in_placeE,@object
	.size		_ZN40_INTERNAL_199496d5_4_k_cu_2275facf_238614cuda3std3__48in_placeE,(_ZN40_INTERNAL_199496d5_4_k_cu_2275facf_238614cuda3std6ranges3__45__cpo9iter_moveE - _ZN40_INTERNAL_199496d5_4_k_cu_2275facf_238614cuda3std3__48in_placeE)
_ZN40_INTERNAL_199496d5_4_k_cu_2275facf_238614cuda3std3__48in_placeE:
	.zero		1
	.type		_ZN40_INTERNAL_199496d5_4_k_cu_2275facf_238614cuda3std6ranges3__45__cpo9iter_moveE,@object
	.size		_ZN40_INTERNAL_199496d5_4_k_cu_2275facf_238614cuda3std6ranges3__45__cpo9iter_moveE,(_ZN40_INTERNAL_199496d5_4_k_cu_2275facf_238614cuda3std3__45__cpo5beginE - _ZN40_INTERNAL_199496d5_4_k_cu_2275facf_238614cuda3std6ranges3__45__cpo9iter_moveE)
_ZN40_INTERNAL_199496d5_4_k_cu_2275facf_238614cuda3std6ranges3__45__cpo9iter_moveE:
	.zero		1
	.type		_ZN40_INTERNAL_199496d5_4_k_cu_2275facf_238614cuda3std3__45__cpo5beginE,@object
	.size		_ZN40_INTERNAL_199496d5_4_k_cu_2275facf_238614cuda3std3__45__cpo5beginE,(_ZN40_INTERNAL_199496d5_4_k_cu_2275facf_238614cuda3std3__442_GLOBAL__N__199496d5_4_k_cu_2275facf_238616ignoreE - _ZN40_INTERNAL_199496d5_4_k_cu_2275facf_238614cuda3std3__45__cpo5beginE)
_ZN40_INTERNAL_199496d5_4_k_cu_2275facf_238614cuda3std3__45__cpo5beginE:
	.zero		1
	.type		_ZN40_INTERNAL_199496d5_4_k_cu_2275facf_238614cuda3std3__442_GLOBAL__N__199496d5_4_k_cu_2275facf_238616ignoreE,@object
	.size		_ZN40_INTERNAL_199496d5_4_k_cu_2275facf_238614cuda3std3__442_GLOBAL__N__199496d5_4_k_cu_2275facf_238616ignoreE,(_ZN40_INTERNAL_199496d5_4_k_cu_2275facf_238614cute7productE - _ZN40_INTERNAL_199496d5_4_k_cu_2275facf_238614cuda3std3__442_GLOBAL__N__199496d5_4_k_cu_2275facf_238616ignoreE)
_ZN40_INTERNAL_199496d5_4_k_cu_2275facf_238614cuda3std3__442_GLOBAL__N__199496d5_4_k_cu_2275facf_238616ignoreE:
	.zero		1
	.type		_ZN40_INTERNAL_199496d5_4_k_cu_2275facf_238614cute7productE,@object
	.size		_ZN40_INTERNAL_199496d5_4_k_cu_2275facf_238614cute7productE,(_ZN40_INTERNAL_199496d5_4_k_cu_2275facf_238614cuda3std3__45__cpo3endE - _ZN40_INTERNAL_199496d5_4_k_cu_2275facf_238614cute7productE)
_ZN40_INTERNAL_199496d5_4_k_cu_2275facf_238614cute7productE:
	.zero		1
	.type		_ZN40_INTERNAL_199496d5_4_k_cu_2275facf_238614cuda3std3__45__cpo3endE,@object
	.size		_ZN40_INTERNAL_199496d5_4_k_cu_2275facf_238614cuda3std3__45__cpo3endE,(_ZN40_INTERNAL_199496d5_4_k_cu_2275facf_238614cuda3std3__419piecewise_constructE - _ZN40_INTERNAL_199496d5_4_k_cu_2275facf_238614cuda3std3__45__cpo3endE)
_ZN40_INTERNAL_199496d5_4_k_cu_2275facf_238614cuda3std3__45__cpo3endE:
	.zero		1
	.type		_ZN40_INTERNAL_199496d5_4_k_cu_2275facf_238614cuda3std3__419piecewise_constructE,@object
	.size		_ZN40_INTERNAL_199496d5_4_k_cu_2275facf_238614cuda3std3__419piecewise_constructE,(_ZN40_INTERNAL_199496d5_4_k_cu_2275facf_238614cuda3std3__45__cpo4cendE - _ZN40_INTERNAL_199496d5_4_k_cu_2275facf_238614cuda3std3__419piecewise_constructE)
_ZN40_INTERNAL_199496d5_4_k_cu_2275facf_238614cuda3std3__419piecewise_constructE:
	.zero		1
	.type		_ZN40_INTERNAL_199496d5_4_k_cu_2275facf_238614cuda3std3__45__cpo4cendE,@object
	.size		_ZN40_INTERNAL_199496d5_4_k_cu_2275facf_238614cuda3std3__45__cpo4cendE,(_ZN40_INTERNAL_199496d5_4_k_cu_2275facf_238614cuda3std6ranges3__45__cpo4swapE - _ZN40_INTERNAL_199496d5_4_k_cu_2275facf_238614cuda3std3__45__cpo4cendE)
_ZN40_INTERNAL_199496d5_4_k_cu_2275facf_238614cuda3std3__45__cpo4cendE:
	.zero		1
	.type		_ZN40_INTERNAL_199496d5_4_k_cu_2275facf_238614cuda3std6ranges3__45__cpo4swapE,@object
	.size		_ZN40_INTERNAL_199496d5_4_k_cu_2275facf_238614cuda3std6ranges3__45__cpo4swapE,(.L_8 - _ZN40_INTERNAL_199496d5_4_k_cu_2275facf_238614cuda3std6ranges3__45__cpo4swapE)
_ZN40_INTERNAL_199496d5_4_k_cu_2275facf_238614cuda3std6ranges3__45__cpo4swapE:
	.zero		1
.L_8:


//--------------------- .nv.constant0._ZN7cutlass13device_kernelINS_4gemm6kernel13GemmUniversalIN4cute5tupleIJiiiiEEENS1_10collective13CollectiveMmaINS1_34MainloopSm90TmaGmmaWarpSpecializedILi7ENS5_IJNS4_1CILi1EEESB_SB_EEENS1_35KernelTmaWarpSpecializedCooperativeEEENS5_IJNSA_ILi256EEENSA_ILi64EEENSA_ILi32EEEEEENS_6half_tENS5_IJlSB_lEEESJ_SK_NS4_8TiledMMAINS4_8MMA_AtomIJNS4_4SM904GMMA25MMA_64x64x16_F32F16F16_SSILNSO_5MajorE0ELSQ_0ELNSO_7ScaleInE1ELSR_1EEEEEENS4_6LayoutINS5_IJNSA_ILi2EEESB_SB_EEENS5_IJSB_NSA_ILi0EEESX_EEEEENS5_IJNS4_10UnderscoreES10_S10_EEEEENS4_13SM90_TMA_LOADENS4_14ComposedLayoutINS4_7SwizzleILi2ELi4ELi3EEENS4_18smem_ptr_flag_bitsILi16EEENSU_INS5_IJNSA_ILi8EEESH_EEENS5_IJSH_SB_EEEEEEEvNS4_8identityES13_S1D_vS1E_EENS_8epilogue10collective6detail29Sm90TmaWarpSpecializedAdapterINS1H_15DefaultEpilogueISJ_SK_SK_NS1G_6thread17LinearCombinationISJ_Li1EffLNS1L_9ScaleType4KindE0ELNS_15FloatRoundStyleE2ESJ_EENS1_15EpilogueDefaultEEEEEvvEEEEvNT_6ParamsE --------------------------
	.section	.nv.constant0._ZN7cutlass13device_kernelINS_4gemm6kernel13GemmUniversalIN4cute5tupleIJiiiiEEENS1_10collective13CollectiveMmaINS1_34MainloopSm90TmaGmmaWarpSpecializedILi7ENS5_IJNS4_1CILi1EEESB_SB_EEENS1_35KernelTmaWarpSpecializedCooperativeEEENS5_IJNSA_ILi256EEENSA_ILi64EEENSA_ILi32EEEEEENS_6half_tENS5_IJlSB_lEEESJ_SK_NS4_8TiledMMAINS4_8MMA_AtomIJNS4_4SM904GMMA25MMA_64x64x16_F32F16F16_SSILNSO_5MajorE0ELSQ_0ELNSO_7ScaleInE1ELSR_1EEEEEENS4_6LayoutINS5_IJNSA_ILi2EEESB_SB_EEENS5_IJSB_NSA_ILi0EEESX_EEEEENS5_IJNS4_10UnderscoreES10_S10_EEEEENS4_13SM90_TMA_LOADENS4_14ComposedLayoutINS4_7SwizzleILi2ELi4ELi3EEENS4_18smem_ptr_flag_bitsILi16EEENSU_INS5_IJNSA_ILi8EEESH_EEENS5_IJSH_SB_EEEEEEEvNS4_8identityES13_S1D_vS1E_EENS_8epilogue10collective6detail29Sm90TmaWarpSpecializedAdapterINS1H_15DefaultEpilogueISJ_SK_SK_NS1G_6thread17LinearCombinationISJ_Li1EffLNS1L_9ScaleType4KindE0ELNS_15FloatRoundStyleE2ESJ_EENS1_15EpilogueDefaultEEEEEvvEEEEvNT_6ParamsE,"a",@progbits
	.sectionflags	@""
	.align	4
.nv.constant0._ZN7cutlass13device_kernelINS_4gemm6kernel13GemmUniversalIN4cute5tupleIJiiiiEEENS1_10collective13CollectiveMmaINS1_34MainloopSm90TmaGmmaWarpSpecializedILi7ENS5_IJNS4_1CILi1EEESB_SB_EEENS1_35KernelTmaWarpSpecializedCooperativeEEENS5_IJNSA_ILi256EEENSA_ILi64EEENSA_ILi32EEEEEENS_6half_tENS5_IJlSB_lEEESJ_SK_NS4_8TiledMMAINS4_8MMA_AtomIJNS4_4SM904GMMA25MMA_64x64x16_F32F16F16_SSILNSO_5MajorE0ELSQ_0ELNSO_7ScaleInE1ELSR_1EEEEEENS4_6LayoutINS5_IJNSA_ILi2EEESB_SB_EEENS5_IJSB_NSA_ILi0EEESX_EEEEENS5_IJNS4_10UnderscoreES10_S10_EEEEENS4_13SM90_TMA_LOADENS4_14ComposedLayoutINS4_7SwizzleILi2ELi4ELi3EEENS4_18smem_ptr_flag_bitsILi16EEENSU_INS5_IJNSA_ILi8EEESH_EEENS5_IJSH_SB_EEEEEEEvNS4_8identityES13_S1D_vS1E_EENS_8epilogue10collective6detail29Sm90TmaWarpSpecializedAdapterINS1H_15DefaultEpilogueISJ_SK_SK_NS1G_6thread17LinearCombinationISJ_Li1EffLNS1L_9ScaleType4KindE0ELNS_15FloatRoundStyleE2ESJ_EENS1_15EpilogueDefaultEEEEEvvEEEEvNT_6ParamsE:
	.zero		1664


//--------------------- SYMBOLS --------------------------

	.type		.nv.reservedSmem.offset0,@object
	.size		.nv.reservedSmem.offset0,0x4
	.type		__assertfail,@function
